	.target	sm_100a

	.elftype	@"ET_EXEC"


//--------------------- .note.nv.tkinfo           --------------------------
	.section	.note.nv.tkinfo,"",@"SHT_NOTE"
	.sectionflags	@"SHF_NOTE_NV_TKINFO"
	.tkinfo
        /*0018*/ 	.word	0x00000081
        /*0030*/ 	.string	""
        /*0030*/ 	.string	"ptxas-blackwell"
        /*0030*/ 	.string	"Cuda compilation tools, release 12.9, V12.9.86"
        /*0030*/ 	.string	"Build cuda_12.9.r12.9/compiler.36037853_0"
        /*0030*/ 	.string	"-v  -suppress-debug-info  -lineinfo  -arch sm_100a "



//--------------------- .note.nv.cuver            --------------------------
	.section	.note.nv.cuver,"",@"SHT_NOTE"
	.sectionflags	@"SHF_NOTE_NV_CUVER"
        /*0018*/ 	.short	0x0001
        /*001a*/ 	.short	0x0064
        /*001c*/ 	.short	0x0001
        /*001e*/ 	.short	0x0000
        /*0020*/ 	.short	0x0001
        /*0022*/ 	.short	0x0000


//--------------------- .nv.info                  --------------------------
	.section	.nv.info,"",@"SHT_CUDA_INFO"
	.align	4


	//----- nvinfo : EIATTR_REGCOUNT
	.align		4
        /*0000*/ 	.byte	0x04, 0x2f
        /*0002*/ 	.short	(.L_4 - .L_3)
	.align		4
.L_3:
        /*0004*/ 	.word	index@(gluon_tcgen05)
        /*0008*/ 	.word	0x000000aa


	//----- nvinfo : EIATTR_FRAME_SIZE
	.align		4
.L_4:
        /*000c*/ 	.byte	0x04, 0x11
        /*000e*/ 	.short	(.L_6 - .L_5)
	.align		4
.L_5:
        /*0010*/ 	.word	index@($__internal_2_$__cuda_sm10x_tcgen05_guardrail_trap_unallocated_columns_being_dealloced)
        /*0014*/ 	.word	0x00000000


	//----- nvinfo : EIATTR_FRAME_SIZE
	.align		4
.L_6:
        /*0018*/ 	.byte	0x04, 0x11
        /*001a*/ 	.short	(.L_8 - .L_7)
	.align		4
.L_7:
        /*001c*/ 	.word	index@($__internal_1_$__cuda_sm10x_tcgen05_guardrail_trap_phase_invalid_during_alloc)
        /*0020*/ 	.word	0x00000000


	//----- nvinfo : EIATTR_FRAME_SIZE
	.align		4
.L_8:
        /*0024*/ 	.byte	0x04, 0x11
        /*0026*/ 	.short	(.L_10 - .L_9)
	.align		4
.L_9:
        /*0028*/ 	.word	index@($__internal_0_$__cuda_sm10x_tcgen05_guardrail_trap_col_being_dealloced_not_returned_by_alloc)
        /*002c*/ 	.word	0x00000000


	//----- nvinfo : EIATTR_FRAME_SIZE
	.align		4
.L_10:
        /*0030*/ 	.byte	0x04, 0x11
        /*0032*/ 	.short	(.L_12 - .L_11)
	.align		4
.L_11:
        /*0034*/ 	.word	index@(gluon_tcgen05)
        /*0038*/ 	.word	0x00000000


	//----- nvinfo : EIATTR_MIN_STACK_SIZE
	.align		4
.L_12:
        /*003c*/ 	.byte	0x04, 0x12
        /*003e*/ 	.short	(.L_14 - .L_13)
	.align		4
.L_13:
        /*0040*/ 	.word	index@(gluon_tcgen05)
        /*0044*/ 	.word	0x00000000
.L_14:


//--------------------- .nv.info.gluon_tcgen05    --------------------------
	.section	.nv.info.gluon_tcgen05,"",@"SHT_CUDA_INFO"
	.sectionflags	@""
	.align	4


	//----- nvinfo : EIATTR_CUDA_API_VERSION
	.align		4
        /*0000*/ 	.byte	0x04, 0x37
        /*0002*/ 	.short	(.L_16 - .L_15)
.L_15:
        /*0004*/ 	.word	0x00000081


	//----- nvinfo : EIATTR_KPARAM_INFO
	.align		4
.L_16:
        /*0008*/ 	.byte	0x04, 0x17
        /*000a*/ 	.short	(.L_18 - .L_17)
.L_17:
        /*000c*/ 	.word	0x00000000
        /*0010*/ 	.short	0x000a
        /*0012*/ 	.short	0x0048
        /*0014*/ 	.byte	0x00, 0xf4, 0x21, 0x00


	//----- nvinfo : EIATTR_KPARAM_INFO
	.align		4
.L_18:
        /*0018*/ 	.byte	0x04, 0x17
        /*001a*/ 	.short	(.L_20 - .L_19)
.L_19:
        /*001c*/ 	.word	0x00000000
        /*0020*/ 	.short	0x0009
        /*0022*/ 	.short	0x0040
        /*0024*/ 	.byte	0x00, 0xf4, 0x21, 0x00


	//----- nvinfo : EIATTR_KPARAM_INFO
	.align		4
.L_20:
        /*0028*/ 	.byte	0x04, 0x17
        /*002a*/ 	.short	(.L_22 - .L_21)
.L_21:
        /*002c*/ 	.word	0x00000000
        /*0030*/ 	.short	0x0008
        /*0032*/ 	.short	0x0038
        /*0034*/ 	.byte	0x00, 0xf0, 0x21, 0x00


	//----- nvinfo : EIATTR_KPARAM_INFO
	.align		4
.L_22:
        /*0038*/ 	.byte	0x04, 0x17
        /*003a*/ 	.short	(.L_24 - .L_23)
.L_23:
        /*003c*/ 	.word	0x00000000
        /*0040*/ 	.short	0x0007
        /*0042*/ 	.short	0x0030
        /*0044*/ 	.byte	0x00, 0xf0, 0x21, 0x00


	//----- nvinfo : EIATTR_KPARAM_INFO
	.align		4
.L_24:
        /*0048*/ 	.byte	0x04, 0x17
        /*004a*/ 	.short	(.L_26 - .L_25)
.L_25:
        /*004c*/ 	.word	0x00000000
        /*0050*/ 	.short	0x0006
        /*0052*/ 	.short	0x0028
        /*0054*/ 	.byte	0x00, 0xf0, 0x21, 0x00


	//----- nvinfo : EIATTR_KPARAM_INFO
	.align		4
.L_26:
        /*0058*/ 	.byte	0x04, 0x17
        /*005a*/ 	.short	(.L_28 - .L_27)
.L_27:
        /*005c*/ 	.word	0x00000000
        /*0060*/ 	.short	0x0005
        /*0062*/ 	.short	0x0020
        /*0064*/ 	.byte	0x00, 0xf0, 0x11, 0x00


	//----- nvinfo : EIATTR_KPARAM_INFO
	.align		4
.L_28:
        /*0068*/ 	.byte	0x04, 0x17
        /*006a*/ 	.short	(.L_30 - .L_29)
.L_29:
        /*006c*/ 	.word	0x00000000
        /*0070*/ 	.short	0x0004
        /*0072*/ 	.short	0x001c
        /*0074*/ 	.byte	0x00, 0xf0, 0x11, 0x00


	//----- nvinfo : EIATTR_KPARAM_INFO
	.align		4
.L_30:
        /*0078*/ 	.byte	0x04, 0x17
        /*007a*/ 	.short	(.L_32 - .L_31)
.L_31:
        /*007c*/ 	.word	0x00000000
        /*0080*/ 	.short	0x0003
        /*0082*/ 	.short	0x0018
        /*0084*/ 	.byte	0x00, 0xf0, 0x11, 0x00


	//----- nvinfo : EIATTR_KPARAM_INFO
	.align		4
.L_32:
        /*0088*/ 	.byte	0x04, 0x17
        /*008a*/ 	.short	(.L_34 - .L_33)
.L_33:
        /*008c*/ 	.word	0x00000000
        /*0090*/ 	.short	0x0002
        /*0092*/ 	.short	0x0010
        /*0094*/ 	.byte	0x00, 0xf4, 0x21, 0x00


	//----- nvinfo : EIATTR_KPARAM_INFO
	.align		4
.L_34:
        /*0098*/ 	.byte	0x04, 0x17
        /*009a*/ 	.short	(.L_36 - .L_35)
.L_35:
        /*009c*/ 	.word	0x00000000
        /*00a0*/ 	.short	0x0001
        /*00a2*/ 	.short	0x0008
        /*00a4*/ 	.byte	0x00, 0xf4, 0x21, 0x00


	//----- nvinfo : EIATTR_KPARAM_INFO
	.align		4
.L_36:
        /*00a8*/ 	.byte	0x04, 0x17
        /*00aa*/ 	.short	(.L_38 - .L_37)
.L_37:
        /*00ac*/ 	.word	0x00000000
        /*00b0*/ 	.short	0x0000
        /*00b2*/ 	.short	0x0000
        /*00b4*/ 	.byte	0x00, 0xf4, 0x21, 0x00


	//----- nvinfo : EIATTR_AT_ENTRY_FRAGMENTS
	.align		4
.L_38:
        /*00b8*/ 	.byte	0x04, 0x4f
        /*00ba*/ 	.short	(.L_40 - .L_39)


	//   ....[0]....
.L_39:
        /*00bc*/ 	.word	0x00000004


	//----- nvinfo : EIATTR_RESERVED_SMEM_USED
	.align		4
.L_40:
        /*00c0*/ 	.byte	0x01, 0x41
	.zero		2


	//----- nvinfo : EIATTR_SPARSE_MMA_MASK
	.align		4
        /*00c4*/ 	.byte	0x03, 0x50
        /*00c6*/ 	.short	0x0000


	//----- nvinfo : EIATTR_TCGEN05_1CTA_USED
	.align		4
        /*00c8*/ 	.byte	0x01, 0x51
	.zero		2


	//----- nvinfo : EIATTR_MAXREG_COUNT
	.align		4
        /*00cc*/ 	.byte	0x03, 0x1b
        /*00ce*/ 	.short	0x00ff


	//----- nvinfo : EIATTR_NUM_BARRIERS
	.align		4
        /*00d0*/ 	.byte	0x02, 0x4c
        /*00d2*/ 	.byte	0x01
	.zero		1


	//----- nvinfo : EIATTR_INT_WARP_WIDE_INSTR_OFFSETS
	.align		4
        /*00d4*/ 	.byte	0x04, 0x31
        /*00d6*/ 	.short	(.L_42 - .L_41)


	//   ....[0]....
.L_41:
        /*00d8*/ 	.word	0x00001750


	//   ....[1]....
        /*00dc*/ 	.word	0x00001770


	//   ....[2]....
        /*00e0*/ 	.word	0x000017f0


	//   ....[3]....
        /*00e4*/ 	.word	0x00001ac0


	//   ....[4]....
        /*00e8*/ 	.word	0x00001ad0


	//   ....[5]....
        /*00ec*/ 	.word	0x00001b30


	//   ....[6]....
        /*00f0*/ 	.word	0x00001b40


	//   ....[7]....
        /*00f4*/ 	.word	0x00001d70


	//   ....[8]....
        /*00f8*/ 	.word	0x00001d80


	//   ....[9]....
        /*00fc*/ 	.word	0x00001f00


	//   ....[10]....
        /*0100*/ 	.word	0x00001f30


	//   ....[11]....
        /*0104*/ 	.word	0x00001f60


	//   ....[12]....
        /*0108*/ 	.word	0x00001f80


	//   ....[13]....
        /*010c*/ 	.word	0x000021a0


	//   ....[14]....
        /*0110*/ 	.word	0x000021b0


	//   ....[15]....
        /*0114*/ 	.word	0x00003120


	//   ....[16]....
        /*0118*/ 	.word	0x00003170


	//----- nvinfo : EIATTR_COOP_GROUP_MASK_REGIDS
	.align		4
.L_42:
        /*011c*/ 	.byte	0x04, 0x29
        /*011e*/ 	.short	(.L_44 - .L_43)


	//   ....[0]....
.L_43:
        /*0120*/ 	.word	0xffffffff


	//   ....[1]....
        /*0124*/ 	.word	0xffffffff


	//   ....[2]....
        /*0128*/ 	.word	0xffffffff


	//   ....[3]....
        /*012c*/ 	.word	0xffffffff


	//   ....[4]....
        /*0130*/ 	.word	0xffffffff


	//   ....[5]....
        /*0134*/ 	.word	0xffffffff


	//   ....[6]....
        /*0138*/ 	.word	0xffffffff


	//   ....[7]....
        /*013c*/ 	.word	0xffffffff


	//   ....[8]....
        /*0140*/ 	.word	0xffffffff


	//   ....[9]....
        /*0144*/ 	.word	0xffffffff


	//----- nvinfo : EIATTR_COOP_GROUP_INSTR_OFFSETS
	.align		4
.L_44:
        /*0148*/ 	.byte	0x04, 0x28
        /*014a*/ 	.short	(.L_46 - .L_45)


	//   ....[0]....
.L_45:
        /*014c*/ 	.word	0x00000050


	//   ....[1]....
        /*0150*/ 	.word	0x00000310


	//   ....[2]....
        /*0154*/ 	.word	0x00000500


	//   ....[3]....
        /*0158*/ 	.word	0x000009a0


	//   ....[4]....
        /*015c*/ 	.word	0x00000ae0


	//   ....[5]....
        /*0160*/ 	.word	0x00000fe0


	//   ....[6]....
        /*0164*/ 	.word	0x00001120


	//   ....[7]....
        /*0168*/ 	.word	0x00001610


	//   ....[8]....
        /*016c*/ 	.word	0x00002fb0


	//   ....[9]....
        /*0170*/ 	.word	0x00003220


	//----- nvinfo : EIATTR_VRC_CTA_INIT_COUNT
	.align		4
.L_46:
        /*0174*/ 	.byte	0x02, 0x4a
        /*0176*/ 	.byte	0x80
	.zero		1


	//----- nvinfo : EIATTR_MBARRIER_INSTR_OFFSETS
	.align		4
        /*0178*/ 	.byte	0x04, 0x39
        /*017a*/ 	.short	(.L_48 - .L_47)


	//   ....[0]....
.L_47:
        /*017c*/ 	.word	0x00001810
        /*0180*/ 	.word	0x000000ff
        /*0184*/ 	.word	0x00012000
        /*0188*/ 	.short	0x0100
        /*018a*/ 	.byte	0x08
	.zero		1


	//   ....[1]....
        /*018c*/ 	.word	0x00001820
        /*0190*/ 	.word	0x000000ff
        /*0194*/ 	.word	0x00012020
        /*0198*/ 	.short	0x0100
        /*019a*/ 	.byte	0x08
	.zero		1


	//   ....[2]....
        /*019c*/ 	.word	0x000018d0
        /*01a0*/ 	.word	0x000000ff
        /*01a4*/ 	.word	0x00012008
        /*01a8*/ 	.short	0x0100
        /*01aa*/ 	.byte	0x08
	.zero		1


	//   ....[3]....
        /*01ac*/ 	.word	0x000018e0
        /*01b0*/ 	.word	0x000000ff
        /*01b4*/ 	.word	0x00012028
        /*01b8*/ 	.short	0x0100
        /*01ba*/ 	.byte	0x08
	.zero		1


	//   ....[4]....
        /*01bc*/ 	.word	0x000019f0
        /*01c0*/ 	.word	0x000000ff
        /*01c4*/ 	.word	0x00012010
        /*01c8*/ 	.short	0x0100
        /*01ca*/ 	.byte	0x08
	.zero		1


	//   ....[5]....
        /*01cc*/ 	.word	0x00001a00
        /*01d0*/ 	.word	0x000000ff
        /*01d4*/ 	.word	0x00012030
        /*01d8*/ 	.short	0x0100
        /*01da*/ 	.byte	0x08
	.zero		1


	//   ....[6]....
        /*01dc*/ 	.word	0x00001bd0
        /*01e0*/ 	.word	0x000000ff
        /*01e4*/ 	.word	0x00012000
        /*01e8*/ 	.short	0x010a
        /*01ea*/ 	.byte	0x08
	.zero		1


	//   ....[7]....
        /*01ec*/ 	.word	0x00001dd0
        /*01f0*/ 	.word	0x000000ff
        /*01f4*/ 	.word	0x00012020
        /*01f8*/ 	.short	0x010a
        /*01fa*/ 	.byte	0x08
	.zero		1


	//   ....[8]....
        /*01fc*/ 	.word	0x00002000
        /*0200*/ 	.word	0x000000ff
        /*0204*/ 	.word	0x00012000
        /*0208*/ 	.short	0x010a
        /*020a*/ 	.byte	0x1c
	.zero		1


	//   ....[9]....
        /*020c*/ 	.word	0x000021f0
        /*0210*/ 	.word	0x000000ff
        /*0214*/ 	.word	0x00012020
        /*0218*/ 	.short	0x010a
        /*021a*/ 	.byte	0x1c
	.zero		1


	//   ....[10]....
        /*021c*/ 	.word	0x000022c0
        /*0220*/ 	.word	0x000000ff
        /*0224*/ 	.word	0x00012000
        /*0228*/ 	.short	0x0108
        /*022a*/ 	.byte	0x08
	.zero		1


	//   ....[11]....
        /*022c*/ 	.word	0x000022d0
        /*0230*/ 	.word	0x000000ff
        /*0234*/ 	.word	0x00012020
        /*0238*/ 	.short	0x0108
        /*023a*/ 	.byte	0x08
	.zero		1


	//   ....[12]....
        /*023c*/ 	.word	0x00002320
        /*0240*/ 	.word	0x000000ff
        /*0244*/ 	.word	0x00012008
        /*0248*/ 	.short	0x0108
        /*024a*/ 	.byte	0x08
	.zero		1


	//   ....[13]....
        /*024c*/ 	.word	0x00002330
        /*0250*/ 	.word	0x000000ff
        /*0254*/ 	.word	0x00012028
        /*0258*/ 	.short	0x0108
        /*025a*/ 	.byte	0x08
	.zero		1


	//   ....[14]....
        /*025c*/ 	.word	0x00002380
        /*0260*/ 	.word	0x000000ff
        /*0264*/ 	.word	0x00012010
        /*0268*/ 	.short	0x0108
        /*026a*/ 	.byte	0x08
	.zero		1


	//   ....[15]....
        /*026c*/ 	.word	0x00002390
        /*0270*/ 	.word	0x000000ff
        /*0274*/ 	.word	0x00012030
        /*0278*/ 	.short	0x0108
        /*027a*/ 	.byte	0x08
	.zero		1


	//   ....[16]....
        /*027c*/ 	.word	0x00003240
        /*0280*/ 	.word	0x000000ff
        /*0284*/ 	.word	0x00012000
        /*0288*/ 	.short	0x010a
        /*028a*/ 	.byte	0x08
	.zero		1


	//   ....[17]....
        /*028c*/ 	.word	0x00003270
        /*0290*/ 	.word	0x000000ff
        /*0294*/ 	.word	0x00012020
        /*0298*/ 	.short	0x010a
        /*029a*/ 	.byte	0x08
	.zero		1


	//   ....[18]....
        /*029c*/ 	.word	0x000032a0
        /*02a0*/ 	.word	0x000000ff
        /*02a4*/ 	.word	0x00012000
        /*02a8*/ 	.short	0x010a
        /*02aa*/ 	.byte	0x1c
	.zero		1


	//   ....[19]....
        /*02ac*/ 	.word	0x000032d0
        /*02b0*/ 	.word	0x000000ff
        /*02b4*/ 	.word	0x00012020
        /*02b8*/ 	.short	0x010a
        /*02ba*/ 	.byte	0x1c
	.zero		1


	//----- nvinfo : EIATTR_NUM_MBARRIERS
	.align		4
.L_48:
        /*02bc*/ 	.byte	0x03, 0x38
        /*02be*/ 	.short	0x0006


	//----- nvinfo : EIATTR_EXIT_INSTR_OFFSETS
	.align		4
        /*02c0*/ 	.byte	0x04, 0x1c
        /*02c2*/ 	.short	(.L_50 - .L_49)


	//   ....[0]....
.L_49:
        /*02c4*/ 	.word	0x00003230


	//----- nvinfo : EIATTR_REQNTID
	.align		4
.L_50:
        /*02c8*/ 	.byte	0x04, 0x10
        /*02ca*/ 	.short	(.L_52 - .L_51)
.L_51:
        /*02cc*/ 	.word	0x00000080
        /*02d0*/ 	.word	0x00000001
        /*02d4*/ 	.word	0x00000001


	//----- nvinfo : EIATTR_CRS_STACK_SIZE
	.align		4
.L_52:
        /*02d8*/ 	.byte	0x04, 0x1e
        /*02da*/ 	.short	(.L_54 - .L_53)
.L_53:
        /*02dc*/ 	.word	0x00000000


	//----- nvinfo : EIATTR_CBANK_PARAM_SIZE
	.align		4
.L_54:
        /*02e0*/ 	.byte	0x03, 0x19
        /*02e2*/ 	.short	0x0050


	//----- nvinfo : EIATTR_PARAM_CBANK
	.align		4
        /*02e4*/ 	.byte	0x04, 0x0a
        /*02e6*/ 	.short	(.L_56 - .L_55)
	.align		4
.L_55:
        /*02e8*/ 	.word	index@(.nv.constant0.gluon_tcgen05)
        /*02ec*/ 	.short	0x0380
        /*02ee*/ 	.short	0x0050


	//----- nvinfo : EIATTR_SW_WAR
	.align		4
.L_56:
        /*02f0*/ 	.byte	0x04, 0x36
        /*02f2*/ 	.short	(.L_58 - .L_57)
.L_57:
        /*02f4*/ 	.word	0x00000008
.L_58:


//--------------------- .nv.compat                --------------------------
	.section	.nv.compat,"",@"SHT_CUDA_COMPAT_INFO"
	.align	4
        /*0000*/ 	.byte	0x02, 0x02, 0x02, 0x00, 0x02, 0x05, 0x05, 0x00, 0x02, 0x03, 0x03, 0x00, 0x02, 0x06, 0x01, 0x00


//--------------------- .nv.callgraph             --------------------------
	.section	.nv.callgraph,"",@"SHT_CUDA_CALLGRAPH"
	.align	4
	.sectionentsize	8
	.align		4
        /*0000*/ 	.word	0x00000000
	.align		4
        /*0004*/ 	.word	0xffffffff
	.align		4
        /*0008*/ 	.word	0x00000000
	.align		4
        /*000c*/ 	.word	0xfffffffe
	.align		4
        /*0010*/ 	.word	0x00000000
	.align		4
        /*0014*/ 	.word	0xfffffffd
	.align		4
        /*0018*/ 	.word	0x00000000
	.align		4
        /*001c*/ 	.word	0xfffffffc


//--------------------- .text.gluon_tcgen05       --------------------------
	.section	.text.gluon_tcgen05,"ax",@progbits
	.align	128
        .global         gluon_tcgen05
        .type           gluon_tcgen05,@function
        .size           gluon_tcgen05,(.L_x_81 - gluon_tcgen05)
        .other          gluon_tcgen05,@"STO_CUDA_ENTRY STV_DEFAULT"
gluon_tcgen05:
.text.gluon_tcgen05:
[----:B------:R-:W1:Y:S01]  /*0000*/  LDC R1, c[0x0][0x37c] ;  /* 0x0000df00ff017b82 */ /* 0x000e620000000800 */
[----:B------:R-:W2:Y:S02]  /*0010*/  S2R R0, SR_TID.X ;  /* 0x0000000000007919 */ /* 0x000ea40000002100 */
[----:B--2---:R-:W-:-:S13]  /*0020*/  ISETP.GE.U32.AND P2, PT, R0, 0x20, PT ;  /* 0x000000200000780c */ /* 0x004fda0003f46070 */
[----:B------:R-:W-:Y:S05]  /*0030*/  @P2 BRA `(.L_x_0) ;  /* 0x0000000000b82947 */ /* 0x000fea0003800000 */
[----:B------:R-:W2:Y:S01]  /*0040*/  S2UR UR6, SR_CgaCtaId ;  /* 0x00000000000679c3 */ /* 0x000ea20000008800 */
[----:B------:R-:W-:Y:S01]  /*0050*/  NOP ;  /* 0x0000000000007918 */ /* 0x000fe20000000000 */
[----:B------:R-:W-:Y:S02]  /*0060*/  UMOV UR4, 0x40 ;  /* 0x0000004000047882 */ /* 0x000fe40000000000 */
[----:B--2---:R-:W-:-:S09]  /*0070*/  ULEA UR4, UR6, UR4, 0x18 ;  /* 0x0000000406047291 */ /* 0x004fd2000f8ec0ff */
[----:B------:R-:W2:Y:S01]  /*0080*/  LDS.U8 R2, [UR4] ;  /* 0x00000004ff027984 */ /* 0x000ea20008000000 */
[----:B------:R-:W-:Y:S02]  /*0090*/  UMOV UR4, 0x400 ;  /* 0x0000040000047882 */ /* 0x000fe40000000000 */
[----:B------:R-:W-:Y:S01]  /*00a0*/  ULEA UR4, UR6, UR4, 0x18 ;  /* 0x0000000406047291 */ /* 0x000fe2000f8ec0ff */
[----:B--2---:R-:W-:-:S13]  /*00b0*/  ISETP.NE.AND P0, PT, R2, RZ, PT ;  /* 0x000000ff0200720c */ /* 0x004fda0003f05270 */
[----:B------:R-:W-:Y:S05]  /*00c0*/  @P0 BRA `(.L_x_1) ;  /* 0x00000000007c0947 */ /* 0x000fea0003800000 */
[----:B------:R-:W-:-:S13]  /*00d0*/  ELECT P0, URZ, PT ;  /* 0x0000000000ff782f */ /* 0x000fda0003800000 */
[----:B------:R-:W-:Y:S05]  /*00e0*/  @!P0 BRA `(.L_x_2) ;  /* 0x0000000000848947 */ /* 0x000fea0003800000 */
[----:B------:R-:W-:Y:S01]  /*00f0*/  UMOV UR5, 0x8 ;  /* 0x0000000800057882 */ /* 0x000fe20000000000 */
[----:B------:R-:W-:Y:S02]  /*0100*/  IMAD.MOV.U32 R5, RZ, RZ, 0x1 ;  /* 0x00000001ff057424 */ /* 0x000fe400078e00ff */
[----:B------:R-:W-:Y:S02]  /*0110*/  IMAD.MOV.U32 R3, RZ, RZ, 0xff ;  /* 0x000000ffff037424 */ /* 0x000fe400078e00ff */
[----:B------:R-:W-:Y:S04]  /*0120*/  DEPBAR.LE SB2, 0x36 ;  /* 0x0000ad800000791a */ /* 0x000fe80000000000 */
[----:B------:R-:W2:Y:S02]  /*0130*/  UTCATOMSWS.FIND_AND_SET.ALIGN UP0, UR5, UR5 ;  /* 0x00000005000575e3 */ /* 0x000ea40008000800 */
[----:B--2---:R-:W-:-:S04]  /*0140*/  PLOP3.LUT P0, PT, PT, PT, UP0, 0x80, 0x8 ;  /* 0x000000000008781c */ /* 0x004fc80003f0f008 */
[----:B------:R-:W-:-:S04]  /*0150*/  SEL R2, RZ, 0xffffffff, !P0 ;  /* 0xffffffffff027807 */ /* 0x000fc80004000000 */
[----:B------:R-:W-:Y:S01]  /*0160*/  ISETP.NE.AND P0, PT, R2, RZ, PT ;  /* 0x000000ff0200720c */ /* 0x000fe20003f05270 */
[----:B------:R-:W-:-:S12]  /*0170*/  IMAD.U32 R2, RZ, RZ, UR5 ;  /* 0x00000005ff027e24 */ /* 0x000fd8000f8e00ff */
[----:B------:R-:W-:Y:S05]  /*0180*/  @P0 BRA `(.L_x_3) ;  /* 0x0000000000240947 */ /* 0x000fea0003800000 */
.L_x_4:
[----:B------:R-:W-:Y:S05]  /*0190*/  NANOSLEEP 0x64 ;  /* 0x000000640000795d */ /* 0x000fea0003800000 */
[----:B------:R-:W-:-:S05]  /*01a0*/  UMOV UR5, 0x8 ;  /* 0x0000000800057882 */ /* 0x000fca0000000000 */
[----:B------:R-:W-:Y:S04]  /*01b0*/  DEPBAR.LE SB2, 0x36 ;  /* 0x0000ad800000791a */ /* 0x000fe80000000000 */
[----:B------:R-:W2:Y:S02]  /*01c0*/  UTCATOMSWS.FIND_AND_SET.ALIGN UP0, UR5, UR5 ;  /* 0x00000005000575e3 */ /* 0x000ea40008000800 */
[----:B--2---:R-:W-:-:S04]  /*01d0*/  PLOP3.LUT P0, PT, PT, PT, UP0, 0x80, 0x8 ;  /* 0x000000000008781c */ /* 0x004fc80003f0f008 */
[----:B------:R-:W-:-:S04]  /*01e0*/  SEL R2, RZ, 0xffffffff, !P0 ;  /* 0xffffffffff027807 */ /* 0x000fc80004000000 */
[----:B------:R-:W-:Y:S01]  /*01f0*/  ISETP.NE.AND P0, PT, R2, RZ, PT ;  /* 0x000000ff0200720c */ /* 0x000fe20003f05270 */
[----:B------:R-:W-:-:S12]  /*0200*/  IMAD.U32 R2, RZ, RZ, UR5 ;  /* 0x00000005ff027e24 */ /* 0x000fd8000f8e00ff */
[----:B------:R-:W-:Y:S05]  /*0210*/  @!P0 BRA `(.L_x_4) ;  /* 0xfffffffc00dc8947 */ /* 0x000fea000383ffff */
.L_x_3:
[C---:B------:R-:W-:Y:S01]  /*0220*/  VIADD R4, R2.reuse, 0x10 ;  /* 0x0000001002047836 */ /* 0x040fe20000000000 */
[----:B------:R-:W-:Y:S01]  /*0230*/  UMOV UR5, 0x50 ;  /* 0x0000005000057882 */ /* 0x000fe20000000000 */
[----:B------:R-:W-:Y:S01]  /*0240*/  SHF.L.U32 R3, R3, R2, RZ ;  /* 0x0000000203037219 */ /* 0x000fe200000006ff */
[----:B------:R-:W-:Y:S01]  /*0250*/  ULEA UR5, UR6, UR5, 0x18 ;  /* 0x0000000506057291 */ /* 0x000fe2000f8ec0ff */
[----:B------:R-:W-:Y:S01]  /*0260*/  IMAD.SHL.U32 R2, R2, 0x20, RZ ;  /* 0x0000002002027824 */ /* 0x000fe200078e00ff */
[----:B------:R-:W-:-:S04]  /*0270*/  SHF.L.U32 R4, R5, R4, RZ ;  /* 0x0000000405047219 */ /* 0x000fc800000006ff */
[----:B------:R-:W-:-:S05]  /*0280*/  LOP3.LUT R3, R4, R3, RZ, 0xfc, !PT ;  /* 0x0000000304037212 */ /* 0x000fca00078efcff */
[----:B------:R2:W-:Y:S04]  /*0290*/  ATOMS.OR RZ, [UR5], R3 ;  /* 0x00000003ffff798c */ /* 0x0005e8000b000005 */
[----:B------:R2:W-:Y:S01]  /*02a0*/  STS [UR4], R2 ;  /* 0x00000002ff007988 */ /* 0x0005e20008000804 */
[----:B------:R-:W-:Y:S05]  /*02b0*/  BRA `(.L_x_2) ;  /* 0x0000000000107947 */ /* 0x000fea0003800000 */
.L_x_1:
[----:B------:R-:W-:Y:S01]  /*02c0*/  IMAD.MOV.U32 R3, RZ, RZ, -0x1 ;  /* 0xffffffffff037424 */ /* 0x000fe200078e00ff */
[----:B------:R-:W-:-:S04]  /*02d0*/  MOV R2, 0x300 ;  /* 0x0000030000027802 */ /* 0x000fc80000000f00 */
[----:B------:R2:W-:Y:S03]  /*02e0*/  STS [UR4], R3 ;  /* 0x00000003ff007988 */ /* 0x0005e60008000804 */
[----:B-12---:R-:W-:Y:S05]  /*02f0*/  CALL.REL.NOINC `($__internal_1_$__cuda_sm10x_tcgen05_guardrail_trap_phase_invalid_during_alloc) ;  /* 0x00000030000c7944 */ /* 0x006fea0003c00000 */
.L_x_2:
[----:B------:R-:W-:Y:S05]  /*0300*/  WARPSYNC.ALL ;  /* 0x0000000000007948 */ /* 0x000fea0003800000 */
[----:B------:R-:W-:Y:S01]  /*0310*/  NOP ;  /* 0x0000000000007918 */ /* 0x000fe20000000000 */
.L_x_0:
[----:B------:R-:W3:Y:S08]  /*0320*/  S2UR UR4, SR_CgaCtaId ;  /* 0x00000000000479c3 */ /* 0x000ef00000008800 */
[----:B------:R-:W-:Y:S01]  /*0330*/  BAR.SYNC.DEFER_BLOCKING 0x0 ;  /* 0x0000000000007b1d */ /* 0x000fe20000010000 */
[----:B------:R-:W-:-:S05]  /*0340*/  LOP3.LUT R10, R0, 0x7f, RZ, 0xc0, !PT ;  /* 0x0000007f000a7812 */ /* 0x000fca00078ec0ff */
[----:B------:R-:W-:Y:S02]  /*0350*/  UMOV UR8, 0x400 ;  /* 0x0000040000087882 */ /* 0x000fe40000000000 */
[----:B------:R-:W4:Y:S08]  /*0360*/  LDC R4, c[0x0][0x398] ;  /* 0x0000e600ff047b82 */ /* 0x000f300000000800 */
[----:B------:R-:W5:Y:S01]  /*0370*/  LDC R13, c[0x0][0x3a0] ;  /* 0x0000e800ff0d7b82 */ /* 0x000f620000000800 */
[----:B---3--:R-:W-:-:S07]  /*0380*/  ULEA UR8, UR4, UR8, 0x18 ;  /* 0x0000000804087291 */ /* 0x008fce000f8ec0ff */
[----:B------:R-:W3:Y:S02]  /*0390*/  S2UR UR15, SR_CTAID.Y ;  /* 0x00000000000f79c3 */ /* 0x000ee40000002600 */
[----:B--2---:R-:W2:Y:S06]  /*03a0*/  LDS R3, [UR8] ;  /* 0x00000008ff037984 */ /* 0x004eac0008000800 */
[----:B------:R-:W-:Y:S06]  /*03b0*/  BAR.SYNC.DEFER_BLOCKING 0x0 ;  /* 0x0000000000007b1d */ /* 0x000fec0000010000 */
[----:B------:R-:W-:Y:S05]  /*03c0*/  @P2 BRA `(.L_x_5) ;  /* 0x0000000000182947 */ /* 0x000fea0003800000 */
[----:B------:R-:W-:Y:S01]  /*03d0*/  ELECT P0, URZ, PT ;  /* 0x0000000000ff782f */ /* 0x000fe20003800000 */
[----:B------:R-:W-:Y:S01]  /*03e0*/  IMAD.MOV.U32 R2, RZ, RZ, 0x1 ;  /* 0x00000001ff027424 */ /* 0x000fe200078e00ff */
[----:B------:R-:W-:Y:S01]  /*03f0*/  UMOV UR5, 0x40 ;  /* 0x0000004000057882 */ /* 0x000fe20000000000 */
[----:B------:R-:W-:Y:S01]  /*0400*/  UVIRTCOUNT.DEALLOC.SMPOOL 0x80 ;  /* 0x000000800000784c */ /* 0x000fe20000000000 */
[----:B------:R-:W-:-:S09]  /*0410*/  ULEA UR5, UR4, UR5, 0x18 ;  /* 0x0000000504057291 */ /* 0x000fd2000f8ec0ff */
[----:B------:R5:W-:Y:S03]  /*0420*/  @P0 STS.U8 [UR5], R2 ;  /* 0x00000002ff000988 */ /* 0x000be60008000005 */
.L_x_5:
[----:B------:R-:W5:Y:S01]  /*0430*/  S2UR UR4, SR_CTAID.Z ;  /* 0x00000000000479c3 */ /* 0x000f620000002700 */
[----:B------:R-:W4:Y:S01]  /*0440*/  LDCU UR5, c[0x0][0x370] ;  /* 0x00006e00ff0577ac */ /* 0x000f220008000800 */
[----:B------:R-:W-:Y:S01]  /*0450*/  ISETP.GE.U32.AND P0, PT, R10, 0x20, PT ;  /* 0x000000200a00780c */ /* 0x000fe20003f06070 */
[----:B----4-:R-:W-:Y:S01]  /*0460*/  VIADD R4, R4, 0xffffffff ;  /* 0xffffffff04047836 */ /* 0x010fe20000000000 */
[C---:B------:R-:W-:Y:S01]  /*0470*/  ISETP.NE.U32.AND P3, PT, R10.reuse, RZ, PT ;  /* 0x000000ff0a00720c */ /* 0x040fe20003f65070 */
[----:B------:R-:W5:Y:S01]  /*0480*/  LDCU UR6, c[0x0][0x374] ;  /* 0x00006e80ff0677ac */ /* 0x000f620008000800 */
[----:B------:R-:W-:Y:S01]  /*0490*/  LEA R11, R10, UR8, 0x2 ;  /* 0x000000080a0b7c11 */ /* 0x000fe2000f8e10ff */
[----:B-----5:R-:W-:Y:S01]  /*04a0*/  VIADD R12, R13, 0xffffffff ;  /* 0xffffffff0d0c7836 */ /* 0x020fe20000000000 */
[----:B------:R-:W4:Y:S01]  /*04b0*/  S2UR UR7, SR_CTAID.X ;  /* 0x00000000000779c3 */ /* 0x000f220000002500 */
[----:B------:R-:W5:Y:S01]  /*04c0*/  LDCU.64 UR20, c[0x0][0x3c0] ;  /* 0x00007800ff1477ac */ /* 0x000f620008000a00 */
[----:B--2---:R-:W-:Y:S01]  /*04d0*/  R2UR UR23, R3 ;  /* 0x00000000031772ca */ /* 0x004fe200000e0000 */
[----:B------:R-:W-:Y:S04]  /*04e0*/  BSSY.RECONVERGENT B0, `(.L_x_6) ;  /* 0x0000011000007945 */ /* 0x000fe80003800200 */
[----:B------:R2:W-:Y:S01]  /*04f0*/  @!P0 STS [R11], RZ ;  /* 0x000000ff0b008388 */ /* 0x0005e20000000800 */
[----:B------:R-:W-:-:S03]  /*0500*/  NOP ;  /* 0x0000000000007918 */ /* 0x000fc60000000000 */
[----:B------:R2:W-:Y:S01]  /*0510*/  @!P3 STS [UR8+0x24], R4 ;  /* 0x00002404ff00b988 */ /* 0x0005e20008000808 */
[----:B---3--:R-:W-:-:S03]  /*0520*/  UIMAD UR4, UR4, UR6, UR15 ;  /* 0x00000006040472a4 */ /* 0x008fc6000f8e020f */
[----:B------:R2:W-:Y:S01]  /*0530*/  @!P3 STS [UR8+0x20], R12 ;  /* 0x0000200cff00b988 */ /* 0x0005e20008000808 */
[----:B----4-:R-:W-:-:S04]  /*0540*/  UIMAD UR4, UR4, UR5, UR7 ;  /* 0x00000005040472a4 */ /* 0x010fc8000f8e0207 */
[----:B------:R-:W-:-:S04]  /*0550*/  UIMAD UR4, UR4, 0x180, URZ ;  /* 0x00000180040478a4 */ /* 0x000fc8000f8e02ff */
[----:B-----5:R-:W-:-:S04]  /*0560*/  UIADD3 UR24, UP0, UPT, UR4, UR20, URZ ;  /* 0x0000001404187290 */ /* 0x020fc8000ff1e0ff */
[----:B------:R-:W-:Y:S01]  /*0570*/  ULEA.HI.X.SX32 UR25, UR4, UR21, 0x1, UP0 ;  /* 0x0000001504197291 */ /* 0x000fe200080f0eff */
[----:B--2---:R-:W-:Y:S11]  /*0580*/  @P3 BRA `(.L_x_7) ;  /* 0x0000000000183947 */ /* 0x004ff60003800000 */
[----:B------:R-:W2:Y:S01]  /*0590*/  LDS R2, [UR8+0x8] ;  /* 0x00000808ff027984 */ /* 0x000ea20008000800 */
[----:B------:R-:W3:Y:S01]  /*05a0*/  LDC.64 R6, c[0x0][0x380] ;  /* 0x0000e000ff067b82 */ /* 0x000ee20000000a00 */
[----:B------:R-:W-:Y:S02]  /*05b0*/  IMAD.MOV.U32 R3, RZ, RZ, 0x70 ;  /* 0x00000070ff037424 */ /* 0x000fe400078e00ff */
[----:B---3--:R3:W-:Y:S03]  /*05c0*/  STS.64 [UR8], R6 ;  /* 0x00000006ff007988 */ /* 0x0087e60008000a08 */
[----:B--2---:R-:W-:-:S05]  /*05d0*/  LOP3.LUT R2, R2, 0x10, R3, 0xd8, !PT ;  /* 0x0000001002027812 */ /* 0x004fca00078ed803 */
[----:B------:R3:W-:Y:S02]  /*05e0*/  STS [UR8+0x8], R2 ;  /* 0x00000802ff007988 */ /* 0x0007e40008000808 */
.L_x_7:
[----:B------:R-:W-:Y:S05]  /*05f0*/  BSYNC.RECONVERGENT B0 ;  /* 0x0000000000007941 */ /* 0x000fea0003800200 */
.L_x_6:
[----:B------:R-:W-:Y:S04]  /*0600*/  BSSY.RECONVERGENT B0, `(.L_x_8) ;  /* 0x000000a000007945 */ /* 0x000fe80003800200 */
[----:B------:R-:W-:Y:S05]  /*0610*/  @P3 BRA `(.L_x_9) ;  /* 0x0000000000203947 */ /* 0x000fea0003800000 */
[----:B---3--:R-:W2:Y:S01]  /*0620*/  LDS R2, [UR8+0x34] ;  /* 0x00003408ff027984 */ /* 0x008ea20008000800 */
[----:B------:R-:W-:Y:S02]  /*0630*/  IMAD.MOV.U32 R3, RZ, RZ, 0x1f000000 ;  /* 0x1f000000ff037424 */ /* 0x000fe400078e00ff */
[----:B------:R-:W-:Y:S01]  /*0640*/  @!P3 IMAD.MOV.U32 R5, RZ, RZ, 0x7f ;  /* 0x0000007fff05b424 */ /* 0x000fe200078e00ff */
[----:B------:R-:W3:Y:S02]  /*0650*/  @!P3 LDS R6, [UR8+0x38] ;  /* 0x00003808ff06b984 */ /* 0x000ee40008000800 */
[----:B--2---:R-:W-:Y:S02]  /*0660*/  LOP3.LUT R2, R2, 0xff000000, R3, 0xb8, !PT ;  /* 0xff00000002027812 */ /* 0x004fe400078eb803 */
[----:B---3--:R-:W-:-:S03]  /*0670*/  @!P3 LOP3.LUT R3, R6, 0xff, R5, 0xb8, !PT ;  /* 0x000000ff0603b812 */ /* 0x008fc600078eb805 */
[----:B------:R2:W-:Y:S04]  /*0680*/  STS [UR8+0x34], R2 ;  /* 0x00003402ff007988 */ /* 0x0005e80008000808 */
[----:B------:R2:W-:Y:S02]  /*0690*/  @!P3 STS [UR8+0x38], R3 ;  /* 0x00003803ff00b988 */ /* 0x0005e40008000808 */
.L_x_9:
[----:B------:R-:W-:Y:S05]  /*06a0*/  BSYNC.RECONVERGENT B0 ;  /* 0x0000000000007941 */ /* 0x000fea0003800200 */
.L_x_8:
[----:B------:R-:W-:Y:S04]  /*06b0*/  BSSY.RECONVERGENT B0, `(.L_x_10) ;  /* 0x000000e000007945 */ /* 0x000fe80003800200 */
[----:B------:R-:W-:Y:S05]  /*06c0*/  @P3 BRA `(.L_x_11) ;  /* 0x0000000000303947 */ /* 0x000fea0003800000 */
[----:B--2---:R-:W2:Y:S01]  /*06d0*/  LDS R3, [UR8+0x34] ;  /* 0x00003408ff037984 */ /* 0x004ea20008000800 */
[----:B------:R-:W4:Y:S03]  /*06e0*/  LDC.64 R8, c[0x0][0x3a8] ;  /* 0x0000ea00ff087b82 */ /* 0x000f260000000a00 */
[----:B---3--:R-:W3:Y:S01]  /*06f0*/  LDS R2, [UR8+0x1c] ;  /* 0x00001c08ff027984 */ /* 0x008ee20008000800 */
[C---:B----4-:R-:W-:Y:S01]  /*0700*/  SHF.L.U64.HI R6, R8.reuse, 0x1, R9 ;  /* 0x0000000108067819 */ /* 0x050fe20000010209 */
[----:B------:R-:W-:-:S03]  /*0710*/  IMAD.SHL.U32 R5, R8, 0x2, RZ ;  /* 0x0000000208057824 */ /* 0x000fc600078e00ff */
[--C-:B------:R-:W-:Y:S02]  /*0720*/  SHF.R.U32.HI R7, RZ, 0x4, R6.reuse ;  /* 0x00000004ff077819 */ /* 0x100fe40000011606 */
[----:B------:R-:W-:-:S05]  /*0730*/  SHF.R.U64 R5, R5, 0x4, R6 ;  /* 0x0000000405057819 */ /* 0x000fca0000001206 */
[----:B------:R4:W-:Y:S01]  /*0740*/  STS [UR8+0xc], R5 ;  /* 0x00000c05ff007988 */ /* 0x0009e20008000808 */
[----:B--2---:R-:W-:Y:S02]  /*0750*/  LOP3.LUT R3, R3, 0x7, RZ, 0xb8, !PT ;  /* 0x0000000703037812 */ /* 0x004fe400078eb8ff */
[----:B---3--:R-:W-:-:S03]  /*0760*/  LOP3.LUT R2, R2, 0xf, R7, 0xb8, !PT ;  /* 0x0000000f02027812 */ /* 0x008fc600078eb807 */
[----:B------:R4:W-:Y:S04]  /*0770*/  STS [UR8+0x34], R3 ;  /* 0x00003403ff007988 */ /* 0x0009e80008000808 */
[----:B------:R4:W-:Y:S02]  /*0780*/  STS [UR8+0x1c], R2 ;  /* 0x00001c02ff007988 */ /* 0x0009e40008000808 */
.L_x_11:
[----:B------:R-:W-:Y:S05]  /*0790*/  BSYNC.RECONVERGENT B0 ;  /* 0x0000000000007941 */ /* 0x000fea0003800200 */
.L_x_10:
[----:B------:R-:W-:Y:S04]  /*07a0*/  BSSY.RECONVERGENT B1, `(.L_x_12) ;  /* 0x000001a000017945 */ /* 0x000fe80003800200 */
[----:B------:R-:W-:Y:S04]  /*07b0*/  BSSY.RELIABLE B0, `(.L_x_13) ;  /* 0x0000015000007945 */ /* 0x000fe80003800100 */
[----:B------:R-:W-:Y:S05]  /*07c0*/  @P3 BRA `(.L_x_14) ;  /* 0x0000000000203947 */ /* 0x000fea0003800000 */
[----:B--234-:R-:W2:Y:S02]  /*07d0*/  LDS R2, [UR8+0x34] ;  /* 0x00003408ff027984 */ /* 0x01cea40008000800 */
[----:B--2---:R-:W-:-:S05]  /*07e0*/  LOP3.LUT R2, R2, 0x38, RZ, 0xb8, !PT ;  /* 0x0000003802027812 */ /* 0x004fca00078eb8ff */
[----:B------:R2:W-:Y:S01]  /*07f0*/  STS [UR8+0x34], R2 ;  /* 0x00003402ff007988 */ /* 0x0005e20008000808 */
[----:B------:R-:W-:Y:S05]  /*0800*/  @P3 BRA `(.L_x_15) ;  /* 0x0000000000203947 */ /* 0x000fea0003800000 */
[----:B--2---:R-:W2:Y:S01]  /*0810*/  LDS R2, [UR8+0x8] ;  /* 0x00000808ff027984 */ /* 0x004ea20008000800 */
[----:B------:R-:W-:-:S05]  /*0820*/  IMAD.MOV.U32 R3, RZ, RZ, 0x780 ;  /* 0x00000780ff037424 */ /* 0x000fca00078e00ff */
[----:B--2---:R-:W-:-:S05]  /*0830*/  LOP3.LUT R2, R2, 0x500, R3, 0xd8, !PT ;  /* 0x0000050002027812 */ /* 0x004fca00078ed803 */
[----:B------:R5:W-:Y:S02]  /*0840*/  STS [UR8+0x8], R2 ;  /* 0x00000802ff007988 */ /* 0x000be40008000808 */
.L_x_14:
[----:B------:R-:W-:Y:S05]  /*0850*/  @P3 BRA `(.L_x_16) ;  /* 0x0000000000283947 */ /* 0x000fea0003800000 */
[----:B--2345:R-:W2:Y:S02]  /*0860*/  LDS R2, [UR8+0x8] ;  /* 0x00000808ff027984 */ /* 0x03cea40008000800 */
[----:B--2---:R-:W-:-:S05]  /*0870*/  LOP3.LUT R2, R2, 0x1800, RZ, 0xb8, !PT ;  /* 0x0000180002027812 */ /* 0x004fca00078eb8ff */
[----:B------:R3:W-:Y:S02]  /*0880*/  STS [UR8+0x8], R2 ;  /* 0x00000802ff007988 */ /* 0x0007e40008000808 */
.L_x_15:
[----:B------:R-:W-:Y:S05]  /*0890*/  @P3 BREAK.RELIABLE B0 ;  /* 0x0000000000003942 */ /* 0x000fea0003800100 */
[----:B------:R-:W-:Y:S05]  /*08a0*/  @P3 BRA `(.L_x_17) ;  /* 0x0000000000243947 */ /* 0x000fea0003800000 */
[----:B------:R-:W4:Y:S01]  /*08b0*/  LDS R3, [UR8+0x8] ;  /* 0x00000808ff037984 */ /* 0x000f220008000800 */
[----:B--23--:R-:W-:-:S05]  /*08c0*/  IMAD.MOV.U32 R2, RZ, RZ, 0x6000 ;  /* 0x00006000ff027424 */ /* 0x00cfca00078e00ff */
[----:B----4-:R-:W-:-:S04]  /*08d0*/  LOP3.LUT R2, R3, 0x4000, R2, 0xd8, !PT ;  /* 0x0000400003027812 */ /* 0x010fc800078ed802 */
[----:B------:R-:W-:-:S05]  /*08e0*/  LOP3.LUT R2, R2, 0x400000, RZ, 0xb8, !PT ;  /* 0x0040000002027812 */ /* 0x000fca00078eb8ff */
[----:B------:R2:W-:Y:S02]  /*08f0*/  STS [UR8+0x8], R2 ;  /* 0x00000802ff007988 */ /* 0x0005e40008000808 */
.L_x_16:
[----:B------:R-:W-:Y:S05]  /*0900*/  BSYNC.RELIABLE B0 ;  /* 0x0000000000007941 */ /* 0x000fea0003800100 */
.L_x_13:
[----:B--2345:R-:W2:Y:S02]  /*0910*/  @!P3 LDS R2, [UR8+0x8] ;  /* 0x00000808ff02b984 */ /* 0x03cea40008000800 */
[----:B--2---:R-:W-:-:S05]  /*0920*/  @!P3 LOP3.LUT R2, R2, 0x8000, RZ, 0xb8, !PT ;  /* 0x000080000202b812 */ /* 0x004fca00078eb8ff */
[----:B------:R4:W-:Y:S02]  /*0930*/  @!P3 STS [UR8+0x8], R2 ;  /* 0x00000802ff00b988 */ /* 0x0009e40008000808 */
.L_x_17:
[----:B------:R-:W-:Y:S05]  /*0940*/  BSYNC.RECONVERGENT B1 ;  /* 0x0000000000017941 */ /* 0x000fea0003800200 */
.L_x_12:
[----:B------:R-:W-:Y:S05]  /*0950*/  WARPSYNC.ALL ;  /* 0x0000000000007948 */ /* 0x000fea0003800000 */
[----:B------:R-:W-:Y:S01]  /*0960*/  NOP ;  /* 0x0000000000007918 */ /* 0x000fe20000000000 */
[----:B------:R-:W-:Y:S05]  /*0970*/  @P0 BRA `(.L_x_18) ;  /* 0x0000000000300947 */ /* 0x000fea0003800000 */
[----:B--234-:R-:W2:Y:S01]  /*0980*/  S2R R2, SR_LANEID ;  /* 0x0000000000027919 */ /* 0x01cea20000000000 */
[----:B------:R-:W-:Y:S05]  /*0990*/  WARPSYNC.ALL ;  /* 0x0000000000007948 */ /* 0x000fea0003800000 */
[----:B------:R-:W-:Y:S01]  /*09a0*/  NOP ;  /* 0x0000000000007918 */ /* 0x000fe20000000000 */
[----:B--2---:R-:W-:-:S05]  /*09b0*/  IMAD.SHL.U32 R5, R2, 0x4, RZ ;  /* 0x0000000402057824 */ /* 0x004fca00078e00ff */
[----:B------:R-:W2:Y:S01]  /*09c0*/  LDS R7, [R5+UR8] ;  /* 0x0000000805077984 */ /* 0x000ea20008000800 */
[----:B------:R-:W-:-:S05]  /*09d0*/  IADD3 R2, P1, PT, R5, UR24, RZ ;  /* 0x0000001805027c10 */ /* 0x000fca000ff3e0ff */
[----:B------:R-:W-:-:S05]  /*09e0*/  IMAD.X R3, RZ, RZ, UR25, P1 ;  /* 0x00000019ff037e24 */ /* 0x000fca00088e06ff */
[----:B--2---:R5:W2:Y:S01]  /*09f0*/  ATOMG.E.EXCH.STRONG.GPU PT, RZ, [R2], R7 ;  /* 0x0000000702ff73a8 */ /* 0x004aa200041ee100 */
[----:B------:R-:W-:-:S04]  /*0a00*/  DEPBAR {5,4,3,2,1,0} ;  /* 0x0000003f0000791a */ /* 0x000fc80000000000 */
[----:B------:R-:W3:Y:S02]  /*0a10*/  CCTL.E.C.LDCU.IV.DEEP [UR24] ;  /* 0x0000000018007540 */ /* 0x000ee40009c08000 */
[----:B---3--:R5:W-:Y:S01]  /*0a20*/  UTMACCTL.IV [UR24] ;  /* 0x00000000180079b9 */ /* 0x008be20008000000 */
[----:B------:R-:W-:Y:S01]  /*0a30*/  NOP ;  /* 0x0000000000007918 */ /* 0x000fe20000000000 */
.L_x_18:
[----:B------:R-:W-:Y:S05]  /*0a40*/  @P0 BRA `(.L_x_19) ;  /* 0x00000000000c0947 */ /* 0x000fea0003800000 */
[----:B------:R0:W-:Y:S01]  /*0a50*/  UTMACMDFLUSH ;  /* 0x00000000000079b7 */ /* 0x0001e20000000000 */
[----:B------:R-:W-:Y:S05]  /*0a60*/  @P0 BRA `(.L_x_19) ;  /* 0x0000000000040947 */ /* 0x000fea0003800000 */
[----:B------:R-:W-:-:S04]  /*0a70*/  DEPBAR.LE SB0, 0x0 ;  /* 0x000080000000791a */ /* 0x000fc80000000000 */
.L_x_19:
[----:B------:R-:W-:Y:S05]  /*0a80*/  WARPSYNC.ALL ;  /* 0x0000000000007948 */ /* 0x000fea0003800000 */
[----:B------:R-:W-:Y:S01]  /*0a90*/  NOP ;  /* 0x0000000000007918 */ /* 0x000fe20000000000 */
[----:B--2---:R-:W-:Y:S06]  /*0aa0*/  BAR.SYNC.DEFER_BLOCKING 0x0 ;  /* 0x0000000000007b1d */ /* 0x004fec0000010000 */
[----:B------:R-:W-:Y:S02]  /*0ab0*/  BSSY.RECONVERGENT B1, `(.L_x_20) ;  /* 0x000000b000017945 */ /* 0x000fe40003800200 */
[----:B------:R-:W-:Y:S06]  /*0ac0*/  BAR.SYNC.DEFER_BLOCKING 0x0 ;  /* 0x0000000000007b1d */ /* 0x000fec0000010000 */
[----:B------:R2:W-:Y:S01]  /*0ad0*/  @!P0 STS [R11], RZ ;  /* 0x000000ff0b008388 */ /* 0x0005e20000000800 */
[----:B------:R-:W-:Y:S01]  /*0ae0*/  NOP ;  /* 0x0000000000007918 */ /* 0x000fe20000000000 */
[----:B------:R-:W-:Y:S05]  /*0af0*/  @P3 BRA `(.L_x_21) ;  /* 0x0000000000183947 */ /* 0x000fea0003800000 */
[----:B---345:R-:W3:Y:S01]  /*0b00*/  LDS R2, [UR8+0x8] ;  /* 0x00000808ff027984 */ /* 0x038ee20008000800 */
[----:B------:R-:W4:Y:S01]  /*0b10*/  LDC.64 R6, c[0x0][0x388] ;  /* 0x0000e200ff067b82 */ /* 0x000f220000000a00 */
[----:B------:R-:W-:Y:S02]  /*0b20*/  IMAD.MOV.U32 R3, RZ, RZ, 0x70 ;  /* 0x00000070ff037424 */ /* 0x000fe400078e00ff */
[----:B----4-:R4:W-:Y:S03]  /*0b30*/  STS.64 [UR8], R6 ;  /* 0x00000006ff007988 */ /* 0x0109e60008000a08 */
[----:B---3--:R-:W-:-:S05]  /*0b40*/  LOP3.LUT R2, R2, 0x10, R3, 0xd8, !PT ;  /* 0x0000001002027812 */ /* 0x008fca00078ed803 */
[----:B------:R4:W-:Y:S02]  /*0b50*/  STS [UR8+0x8], R2 ;  /* 0x00000802ff007988 */ /* 0x0009e40008000808 */
.L_x_21:
[----:B-----5:R-:W-:Y:S05]  /*0b60*/  BSYNC.RECONVERGENT B1 ;  /* 0x0000000000017941 */ /* 0x020fea0003800200 */
.L_x_20:
[----:B------:R-:W-:Y:S04]  /*0b70*/  BSSY.RECONVERGENT B2, `(.L_x_22) ;  /* 0x000000f000027945 */ /* 0x000fe80003800200 */
[----:B------:R-:W-:Y:S04]  /*0b80*/  BSSY.RELIABLE B1, `(.L_x_23) ;  /* 0x000000c000017945 */ /* 0x000fe80003800100 */
[----:B------:R-:W-:Y:S05]  /*0b90*/  @P3 BRA `(.L_x_24) ;  /* 0x0000000000283947 */ /* 0x000fea0003800000 */
[----:B---34-:R-:W3:Y:S01]  /*0ba0*/  LDS R2, [UR8+0x34] ;  /* 0x00003408ff027984 */ /* 0x018ee20008000800 */
[----:B------:R-:W-:Y:S01]  /*0bb0*/  IMAD.MOV.U32 R3, RZ, RZ, 0x1f000000 ;  /* 0x1f000000ff037424 */ /* 0x000fe200078e00ff */
[----:B------:R-:W-:Y:S05]  /*0bc0*/  @P3 BREAK.RELIABLE B1 ;  /* 0x0000000000013942 */ /* 0x000fea0003800100 */
[----:B---3--:R-:W-:-:S05]  /*0bd0*/  LOP3.LUT R2, R2, 0xff000000, R3, 0xb8, !PT ;  /* 0xff00000002027812 */ /* 0x008fca00078eb803 */
[----:B------:R3:W-:Y:S01]  /*0be0*/  STS [UR8+0x34], R2 ;  /* 0x00003402ff007988 */ /* 0x0007e20008000808 */
[----:B------:R-:W-:Y:S05]  /*0bf0*/  @P3 BRA `(.L_x_25) ;  /* 0x0000000000183947 */ /* 0x000fea0003800000 */
[----:B---3--:R-:W3:Y:S01]  /*0c00*/  LDS R2, [UR8+0x38] ;  /* 0x00003808ff027984 */ /* 0x008ee20008000800 */
[----:B------:R-:W-:-:S05]  /*0c10*/  IMAD.MOV.U32 R3, RZ, RZ, 0xff ;  /* 0x000000ffff037424 */ /* 0x000fca00078e00ff */
[----:B---3--:R-:W-:-:S05]  /*0c20*/  LOP3.LUT R2, R2, 0xff, R3, 0xb8, !PT ;  /* 0x000000ff02027812 */ /* 0x008fca00078eb803 */
[----:B------:R5:W-:Y:S02]  /*0c30*/  STS [UR8+0x38], R2 ;  /* 0x00003802ff007988 */ /* 0x000be40008000808 */
.L_x_24:
[----:B------:R-:W-:Y:S05]  /*0c40*/  BSYNC.RELIABLE B1 ;  /* 0x0000000000017941 */ /* 0x000fea0003800100 */
.L_x_23:
[----:B------:R2:W-:Y:S02]  /*0c50*/  @!P3 STS [UR8+0x20], R12 ;  /* 0x0000200cff00b988 */ /* 0x0005e40008000808 */
.L_x_25:
[----:B------:R-:W-:Y:S05]  /*0c60*/  BSYNC.RECONVERGENT B2 ;  /* 0x0000000000027941 */ /* 0x000fea0003800200 */
.L_x_22:
[----:B------:R-:W-:Y:S05]  /*0c70*/  WARPSYNC.ALL ;  /* 0x0000000000007948 */ /* 0x000fea0003800000 */
[----:B------:R-:W-:Y:S01]  /*0c80*/  NOP ;  /* 0x0000000000007918 */ /* 0x000fe20000000000 */
[----:B------:R-:W2:Y:S01]  /*0c90*/  LDC R5, c[0x0][0x39c] ;  /* 0x0000e700ff057b82 */ /* 0x000ea20000000800 */
[----:B------:R-:W-:Y:S01]  /*0ca0*/  BSSY.RECONVERGENT B2, `(.L_x_26) ;  /* 0x0000010000027945 */ /* 0x000fe20003800200 */
[----:B--2---:R-:W-:-:S05]  /*0cb0*/  VIADD R5, R5, 0xffffffff ;  /* 0xffffffff05057836 */ /* 0x004fca0000000000 */
[----:B------:R2:W-:Y:S01]  /*0cc0*/  @!P3 STS [UR8+0x24], R5 ;  /* 0x00002405ff00b988 */ /* 0x0005e20008000808 */
[----:B------:R-:W-:Y:S05]  /*0cd0*/  @P3 BRA `(.L_x_27) ;  /* 0x0000000000303947 */ /* 0x000fea0003800000 */
[----:B------:R-:W2:Y:S01]  /*0ce0*/  LDS R3, [UR8+0x34] ;  /* 0x00003408ff037984 */ /* 0x000ea20008000800 */
[----:B----4-:R-:W4:Y:S03]  /*0cf0*/  LDC.64 R6, c[0x0][0x3b0] ;  /* 0x0000ec00ff067b82 */ /* 0x010f260000000a00 */
[----:B---3-5:R-:W3:Y:S01]  /*0d00*/  LDS R2, [UR8+0x1c] ;  /* 0x00001c08ff027984 */ /* 0x028ee20008000800 */
        /* <DEDUP_REMOVED lines=9> */
.L_x_27:
[----:B------:R-:W-:Y:S05]  /*0da0*/  BSYNC.RECONVERGENT B2 ;  /* 0x0000000000027941 */ /* 0x000fea0003800200 */
.L_x_26:
[----:B------:R-:W-:Y:S04]  /*0db0*/  BSSY.RECONVERGENT B3, `(.L_x_28) ;  /* 0x000001a000037945 */ /* 0x000fe80003800200 */
[----:B------:R-:W-:Y:S04]  /*0dc0*/  BSSY.RELIABLE B2, `(.L_x_29) ;  /* 0x0000015000027945 */ /* 0x000fe80003800100 */
[----:B------:R-:W-:Y:S05]  /*0dd0*/  @P3 BRA `(.L_x_30) ;  /* 0x0000000000203947 */ /* 0x000fea0003800000 */
[----:B---345:R-:W3:Y:S02]  /*0de0*/  LDS R2, [UR8+0x34] ;  /* 0x00003408ff027984 */ /* 0x038ee40008000800 */
[----:B---3--:R-:W-:-:S05]  /*0df0*/  LOP3.LUT R2, R2, 0x38, RZ, 0xb8, !PT ;  /* 0x0000003802027812 */ /* 0x008fca00078eb8ff */
[----:B------:R3:W-:Y:S01]  /*0e00*/  STS [UR8+0x34], R2 ;  /* 0x00003402ff007988 */ /* 0x0007e20008000808 */
[----:B------:R-:W-:Y:S05]  /*0e10*/  @P3 BRA `(.L_x_31) ;  /* 0x0000000000203947 */ /* 0x000fea0003800000 */
[----:B---3--:R-:W3:Y:S01]  /*0e20*/  LDS R2, [UR8+0x8] ;  /* 0x00000808ff027984 */ /* 0x008ee20008000800 */
[----:B------:R-:W-:-:S05]  /*0e30*/  IMAD.MOV.U32 R3, RZ, RZ, 0x780 ;  /* 0x00000780ff037424 */ /* 0x000fca00078e00ff */
[----:B---3--:R-:W-:-:S05]  /*0e40*/  LOP3.LUT R2, R2, 0x500, R3, 0xd8, !PT ;  /* 0x0000050002027812 */ /* 0x008fca00078ed803 */
[----:B------:R3:W-:Y:S02]  /*0e50*/  STS [UR8+0x8], R2 ;  /* 0x00000802ff007988 */ /* 0x0007e40008000808 */
.L_x_30:
[----:B------:R-:W-:Y:S05]  /*0e60*/  @P3 BRA `(.L_x_32) ;  /* 0x0000000000283947 */ /* 0x000fea0003800000 */
[----:B---345:R-:W3:Y:S02]  /*0e70*/  LDS R2, [UR8+0x8] ;  /* 0x00000808ff027984 */ /* 0x038ee40008000800 */
[----:B---3--:R-:W-:-:S05]  /*0e80*/  LOP3.LUT R2, R2, 0x1800, RZ, 0xb8, !PT ;  /* 0x0000180002027812 */ /* 0x008fca00078eb8ff */
[----:B------:R4:W-:Y:S02]  /*0e90*/  STS [UR8+0x8], R2 ;  /* 0x00000802ff007988 */ /* 0x0009e40008000808 */
.L_x_31:
[----:B------:R-:W-:Y:S05]  /*0ea0*/  @P3 BREAK.RELIABLE B2 ;  /* 0x0000000000023942 */ /* 0x000fea0003800100 */
[----:B------:R-:W-:Y:S05]  /*0eb0*/  @P3 BRA `(.L_x_33) ;  /* 0x0000000000243947 */ /* 0x000fea0003800000 */
[----:B---34-:R-:W3:Y:S01]  /*0ec0*/  LDS R2, [UR8+0x8] ;  /* 0x00000808ff027984 */ /* 0x018ee20008000800 */
[----:B------:R-:W-:-:S05]  /*0ed0*/  IMAD.MOV.U32 R3, RZ, RZ, 0x6000 ;  /* 0x00006000ff037424 */ /* 0x000fca00078e00ff */
[----:B---3--:R-:W-:-:S04]  /*0ee0*/  LOP3.LUT R2, R2, 0x4000, R3, 0xd8, !PT ;  /* 0x0000400002027812 */ /* 0x008fc800078ed803 */
[----:B------:R-:W-:-:S05]  /*0ef0*/  LOP3.LUT R2, R2, 0x400000, RZ, 0xb8, !PT ;  /* 0x0040000002027812 */ /* 0x000fca00078eb8ff */
[----:B------:R3:W-:Y:S02]  /*0f00*/  STS [UR8+0x8], R2 ;  /* 0x00000802ff007988 */ /* 0x0007e40008000808 */
.L_x_32:
[----:B------:R-:W-:Y:S05]  /*0f10*/  BSYNC.RELIABLE B2 ;  /* 0x0000000000027941 */ /* 0x000fea0003800100 */
.L_x_29:
[----:B---345:R-:W3:Y:S02]  /*0f20*/  @!P3 LDS R2, [UR8+0x8] ;  /* 0x00000808ff02b984 */ /* 0x038ee40008000800 */
[----:B---3--:R-:W-:-:S05]  /*0f30*/  @!P3 LOP3.LUT R2, R2, 0x8000, RZ, 0xb8, !PT ;  /* 0x000080000202b812 */ /* 0x008fca00078eb8ff */
[----:B------:R5:W-:Y:S02]  /*0f40*/  @!P3 STS [UR8+0x8], R2 ;  /* 0x00000802ff00b988 */ /* 0x000be40008000808 */
.L_x_33:
[----:B------:R-:W-:Y:S05]  /*0f50*/  BSYNC.RECONVERGENT B3 ;  /* 0x0000000000037941 */ /* 0x000fea0003800200 */
.L_x_28:
[----:B------:R-:W-:Y:S05]  /*0f60*/  WARPSYNC.ALL ;  /* 0x0000000000007948 */ /* 0x000fea0003800000 */
[----:B------:R-:W-:Y:S01]  /*0f70*/  NOP ;  /* 0x0000000000007918 */ /* 0x000fe20000000000 */
[----:B------:R-:W-:-:S04]  /*0f80*/  UIADD3 UR5, UPT, UPT, UR4, 0x80, URZ ;  /* 0x0000008004057890 */ /* 0x000fc8000fffe0ff */
[----:B------:R-:W-:-:S04]  /*0f90*/  UIADD3 UR26, UP0, UPT, UR5, UR20, URZ ;  /* 0x00000014051a7290 */ /* 0x000fc8000ff1e0ff */
[----:B------:R-:W-:Y:S01]  /*0fa0*/  ULEA.HI.X.SX32 UR27, UR5, UR21, 0x1, UP0 ;  /* 0x00000015051b7291 */ /* 0x000fe200080f0eff */
[----:B------:R-:W-:Y:S11]  /*0fb0*/  @P0 BRA `(.L_x_34) ;  /* 0x0000000000300947 */ /* 0x000ff60003800000 */
[----:B---345:R-:W3:Y:S01]  /*0fc0*/  S2R R2, SR_LANEID ;  /* 0x0000000000027919 */ /* 0x038ee20000000000 */
[----:B------:R-:W-:Y:S05]  /*0fd0*/  WARPSYNC.ALL ;  /* 0x0000000000007948 */ /* 0x000fea0003800000 */
[----:B------:R-:W-:Y:S01]  /*0fe0*/  NOP ;  /* 0x0000000000007918 */ /* 0x000fe20000000000 */
[----:B---3--:R-:W-:-:S05]  /*0ff0*/  IMAD.SHL.U32 R6, R2, 0x4, RZ ;  /* 0x0000000402067824 */ /* 0x008fca00078e00ff */
[----:B------:R-:W3:Y:S01]  /*1000*/  LDS R7, [R6+UR8] ;  /* 0x0000000806077984 */ /* 0x000ee20008000800 */
[----:B------:R-:W-:-:S05]  /*1010*/  IADD3 R2, P1, PT, R6, UR26, RZ ;  /* 0x0000001a06027c10 */ /* 0x000fca000ff3e0ff */
[----:B------:R-:W-:-:S05]  /*1020*/  IMAD.X R3, RZ, RZ, UR27, P1 ;  /* 0x0000001bff037e24 */ /* 0x000fca00088e06ff */
[----:B---3--:R3:W4:Y:S01]  /*1030*/  ATOMG.E.EXCH.STRONG.GPU PT, RZ, [R2], R7 ;  /* 0x0000000702ff73a8 */ /* 0x00872200041ee100 */
[----:B------:R-:W-:-:S04]  /*1040*/  DEPBAR {5,4,3,2,1,0} ;  /* 0x0000003f0000791a */ /* 0x000fc80000000000 */
[----:B------:R-:W5:Y:S02]  /*1050*/  CCTL.E.C.LDCU.IV.DEEP [UR26] ;  /* 0x000000001a007540 */ /* 0x000f640009c08000 */
[----:B-----5:R3:W-:Y:S01]  /*1060*/  UTMACCTL.IV [UR26] ;  /* 0x000000001a0079b9 */ /* 0x0207e20008000000 */
[----:B------:R-:W-:Y:S01]  /*1070*/  NOP ;  /* 0x0000000000007918 */ /* 0x000fe20000000000 */
.L_x_34:
[----:B------:R-:W-:Y:S05]  /*1080*/  @P0 BRA `(.L_x_35) ;  /* 0x00000000000c0947 */ /* 0x000fea0003800000 */
[----:B------:R0:W-:Y:S01]  /*1090*/  UTMACMDFLUSH ;  /* 0x00000000000079b7 */ /* 0x0001e20000000000 */
[----:B------:R-:W-:Y:S05]  /*10a0*/  @P0 BRA `(.L_x_35) ;  /* 0x0000000000040947 */ /* 0x000fea0003800000 */
[----:B------:R-:W-:-:S04]  /*10b0*/  DEPBAR.LE SB0, 0x0 ;  /* 0x000080000000791a */ /* 0x000fc80000000000 */
.L_x_35:
[----:B------:R-:W-:Y:S05]  /*10c0*/  WARPSYNC.ALL ;  /* 0x0000000000007948 */ /* 0x000fea0003800000 */
[----:B------:R-:W-:Y:S01]  /*10d0*/  NOP ;  /* 0x0000000000007918 */ /* 0x000fe20000000000 */
[----:B----4-:R-:W-:Y:S06]  /*10e0*/  BAR.SYNC.DEFER_BLOCKING 0x0 ;  /* 0x0000000000007b1d */ /* 0x010fec0000010000 */
[----:B------:R-:W-:Y:S02]  /*10f0*/  BSSY.RECONVERGENT B3, `(.L_x_36) ;  /* 0x000000b000037945 */ /* 0x000fe40003800200 */
[----:B------:R-:W-:Y:S06]  /*1100*/  BAR.SYNC.DEFER_BLOCKING 0x0 ;  /* 0x0000000000007b1d */ /* 0x000fec0000010000 */
[----:B------:R4:W-:Y:S01]  /*1110*/  @!P0 STS [R11], RZ ;  /* 0x000000ff0b008388 */ /* 0x0009e20000000800 */
[----:B------:R-:W-:Y:S01]  /*1120*/  NOP ;  /* 0x0000000000007918 */ /* 0x000fe20000000000 */
[----:B------:R-:W-:Y:S05]  /*1130*/  @P3 BRA `(.L_x_37) ;  /* 0x0000000000183947 */ /* 0x000fea0003800000 */
[----:B---3-5:R-:W3:Y:S01]  /*1140*/  LDS R2, [UR8+0x8] ;  /* 0x00000808ff027984 */ /* 0x028ee20008000800 */
[----:B------:R-:W5:Y:S01]  /*1150*/  LDC.64 R6, c[0x0][0x390] ;  /* 0x0000e400ff067b82 */ /* 0x000f620000000a00 */
[----:B------:R-:W-:Y:S02]  /*1160*/  IMAD.MOV.U32 R3, RZ, RZ, 0x70 ;  /* 0x00000070ff037424 */ /* 0x000fe400078e00ff */
[----:B-----5:R5:W-:Y:S03]  /*1170*/  STS.64 [UR8], R6 ;  /* 0x00000006ff007988 */ /* 0x020be60008000a08 */
[----:B---3--:R-:W-:-:S05]  /*1180*/  LOP3.LUT R2, R2, 0x10, R3, 0xd8, !PT ;  /* 0x0000001002027812 */ /* 0x008fca00078ed803 */
[----:B------:R5:W-:Y:S02]  /*1190*/  STS [UR8+0x8], R2 ;  /* 0x00000802ff007988 */ /* 0x000be40008000808 */
.L_x_37:
[----:B---3--:R-:W-:Y:S05]  /*11a0*/  BSYNC.RECONVERGENT B3 ;  /* 0x0000000000037941 */ /* 0x008fea0003800200 */
.L_x_36:
[----:B------:R-:W-:Y:S04]  /*11b0*/  BSSY.RECONVERGENT B4, `(.L_x_38) ;  /* 0x0000011000047945 */ /* 0x000fe80003800200 */
[----:B------:R-:W-:Y:S04]  /*11c0*/  BSSY.RELIABLE B3, `(.L_x_39) ;  /* 0x000000e000037945 */ /* 0x000fe80003800100 */
[----:B------:R-:W-:Y:S05]  /*11d0*/  @P3 BRA `(.L_x_40) ;  /* 0x0000000000243947 */ /* 0x000fea0003800000 */
[----:B-----5:R-:W3:Y:S01]  /*11e0*/  LDS R2, [UR8+0x34] ;  /* 0x00003408ff027984 */ /* 0x020ee20008000800 */
[----:B------:R-:W-:-:S05]  /*11f0*/  IMAD.MOV.U32 R3, RZ, RZ, 0x3f000000 ;  /* 0x3f000000ff037424 */ /* 0x000fca00078e00ff */
[----:B---3--:R-:W-:-:S05]  /*1200*/  LOP3.LUT R2, R2, 0xff000000, R3, 0xb8, !PT ;  /* 0xff00000002027812 */ /* 0x008fca00078eb803 */
[----:B------:R3:W-:Y:S01]  /*1210*/  STS [UR8+0x34], R2 ;  /* 0x00003402ff007988 */ /* 0x0007e20008000808 */
[----:B------:R-:W-:Y:S05]  /*1220*/  @P3 BRA `(.L_x_41) ;  /* 0x00000000001c3947 */ /* 0x000fea0003800000 */
[----:B---3--:R-:W3:Y:S01]  /*1230*/  LDS R2, [UR8+0x38] ;  /* 0x00003808ff027984 */ /* 0x008ee20008000800 */
[----:B------:R-:W-:-:S05]  /*1240*/  IMAD.MOV.U32 R3, RZ, RZ, 0x7f ;  /* 0x0000007fff037424 */ /* 0x000fca00078e00ff */
[----:B---3--:R-:W-:-:S05]  /*1250*/  LOP3.LUT R2, R2, 0xff, R3, 0xb8, !PT ;  /* 0x000000ff02027812 */ /* 0x008fca00078eb803 */
[----:B------:R3:W-:Y:S02]  /*1260*/  STS [UR8+0x38], R2 ;  /* 0x00003802ff007988 */ /* 0x0007e40008000808 */
.L_x_40:
[----:B------:R-:W-:Y:S05]  /*1270*/  @P3 BREAK.RELIABLE B3 ;  /* 0x0000000000033942 */ /* 0x000fea0003800100 */
[----:B------:R-:W-:Y:S05]  /*1280*/  @P3 BRA `(.L_x_42) ;  /* 0x00000000000c3947 */ /* 0x000fea0003800000 */
[----:B------:R2:W-:Y:S02]  /*1290*/  STS [UR8+0x20], R5 ;  /* 0x00002005ff007988 */ /* 0x0005e40008000808 */
.L_x_41:
[----:B------:R-:W-:Y:S05]  /*12a0*/  BSYNC.RELIABLE B3 ;  /* 0x0000000000037941 */ /* 0x000fea0003800100 */
.L_x_39:
[----:B------:R2:W-:Y:S02]  /*12b0*/  @!P3 STS [UR8+0x24], R4 ;  /* 0x00002404ff00b988 */ /* 0x0005e40008000808 */
.L_x_42:
[----:B------:R-:W-:Y:S05]  /*12c0*/  BSYNC.RECONVERGENT B4 ;  /* 0x0000000000047941 */ /* 0x000fea0003800200 */
.L_x_38:
[----:B------:R-:W-:Y:S05]  /*12d0*/  WARPSYNC.ALL ;  /* 0x0000000000007948 */ /* 0x000fea0003800000 */
[----:B------:R-:W-:Y:S01]  /*12e0*/  NOP ;  /* 0x0000000000007918 */ /* 0x000fe20000000000 */
[----:B------:R-:W-:Y:S04]  /*12f0*/  BSSY.RECONVERGENT B4, `(.L_x_43) ;  /* 0x000000e000047945 */ /* 0x000fe80003800200 */
[----:B------:R-:W-:Y:S05]  /*1300*/  @P3 BRA `(.L_x_44) ;  /* 0x0000000000303947 */ /* 0x000fea0003800000 */
[----:B------:R-:W2:Y:S02]  /*1310*/  LDS R3, [UR8+0x34] ;  /* 0x00003408ff037984 */ /* 0x000ea40008000800 */
[----:B--2---:R-:W2:Y:S02]  /*1320*/  LDC.64 R4, c[0x0][0x3b8] ;  /* 0x0000ee00ff047b82 */ /* 0x004ea40000000a00 */
[----:B---3-5:R-:W3:Y:S01]  /*1330*/  LDS R2, [UR8+0x1c] ;  /* 0x00001c08ff027984 */ /* 0x028ee20008000800 */
[C---:B--2---:R-:W-:Y:S01]  /*1340*/  SHF.L.U64.HI R5, R4.reuse, 0x1, R5 ;  /* 0x0000000104057819 */ /* 0x044fe20000010205 */
[----:B------:R-:W-:-:S03]  /*1350*/  IMAD.SHL.U32 R4, R4, 0x2, RZ ;  /* 0x0000000204047824 */ /* 0x000fc600078e00ff */
[--C-:B------:R-:W-:Y:S02]  /*1360*/  SHF.R.U32.HI R7, RZ, 0x4, R5.reuse ;  /* 0x00000004ff077819 */ /* 0x100fe40000011605 */
[----:B------:R-:W-:-:S05]  /*1370*/  SHF.R.U64 R4, R4, 0x4, R5 ;  /* 0x0000000404047819 */ /* 0x000fca0000001205 */
[----:B------:R2:W-:Y:S01]  /*1380*/  STS [UR8+0xc], R4 ;  /* 0x00000c04ff007988 */ /* 0x0005e20008000808 */
[----:B------:R-:W-:Y:S02]  /*1390*/  LOP3.LUT R3, R3, 0x7, RZ, 0xb8, !PT ;  /* 0x0000000703037812 */ /* 0x000fe400078eb8ff */
[----:B---3--:R-:W-:-:S03]  /*13a0*/  LOP3.LUT R2, R2, 0xf, R7, 0xb8, !PT ;  /* 0x0000000f02027812 */ /* 0x008fc600078eb807 */
[----:B------:R2:W-:Y:S04]  /*13b0*/  STS [UR8+0x34], R3 ;  /* 0x00003403ff007988 */ /* 0x0005e80008000808 */
[----:B------:R2:W-:Y:S02]  /*13c0*/  STS [UR8+0x1c], R2 ;  /* 0x00001c02ff007988 */ /* 0x0005e40008000808 */
.L_x_44:
[----:B------:R-:W-:Y:S05]  /*13d0*/  BSYNC.RECONVERGENT B4 ;  /* 0x0000000000047941 */ /* 0x000fea0003800200 */
.L_x_43:
[----:B------:R-:W-:Y:S04]  /*13e0*/  BSSY.RECONVERGENT B5, `(.L_x_45) ;  /* 0x000001a000057945 */ /* 0x000fe80003800200 */
[----:B------:R-:W-:Y:S04]  /*13f0*/  BSSY.RELIABLE B4, `(.L_x_46) ;  /* 0x0000015000047945 */ /* 0x000fe80003800100 */
[----:B------:R-:W-:Y:S05]  /*1400*/  @P3 BRA `(.L_x_47) ;  /* 0x0000000000203947 */ /* 0x000fea0003800000 */
[----:B--23-5:R-:W2:Y:S02]  /*1410*/  LDS R2, [UR8+0x34] ;  /* 0x00003408ff027984 */ /* 0x02cea40008000800 */
[----:B--2---:R-:W-:-:S05]  /*1420*/  LOP3.LUT R2, R2, 0x38, RZ, 0xb8, !PT ;  /* 0x0000003802027812 */ /* 0x004fca00078eb8ff */
[----:B------:R2:W-:Y:S01]  /*1430*/  STS [UR8+0x34], R2 ;  /* 0x00003402ff007988 */ /* 0x0005e20008000808 */
[----:B------:R-:W-:Y:S05]  /*1440*/  @P3 BRA `(.L_x_48) ;  /* 0x0000000000203947 */ /* 0x000fea0003800000 */
[----:B--2---:R-:W2:Y:S01]  /*1450*/  LDS R2, [UR8+0x8] ;  /* 0x00000808ff027984 */ /* 0x004ea20008000800 */
[----:B------:R-:W-:-:S05]  /*1460*/  IMAD.MOV.U32 R3, RZ, RZ, 0x780 ;  /* 0x00000780ff037424 */ /* 0x000fca00078e00ff */
[----:B--2---:R-:W-:-:S05]  /*1470*/  LOP3.LUT R2, R2, 0x500, R3, 0xd8, !PT ;  /* 0x0000050002027812 */ /* 0x004fca00078ed803 */
[----:B------:R2:W-:Y:S02]  /*1480*/  STS [UR8+0x8], R2 ;  /* 0x00000802ff007988 */ /* 0x0005e40008000808 */
.L_x_47:
[----:B------:R-:W-:Y:S05]  /*1490*/  @P3 BRA `(.L_x_49) ;  /* 0x0000000000283947 */ /* 0x000fea0003800000 */
[----:B--23-5:R-:W2:Y:S02]  /*14a0*/  LDS R2, [UR8+0x8] ;  /* 0x00000808ff027984 */ /* 0x02cea40008000800 */
[----:B--2---:R-:W-:-:S05]  /*14b0*/  LOP3.LUT R2, R2, 0x1800, RZ, 0xb8, !PT ;  /* 0x0000180002027812 */ /* 0x004fca00078eb8ff */
[----:B------:R3:W-:Y:S02]  /*14c0*/  STS [UR8+0x8], R2 ;  /* 0x00000802ff007988 */ /* 0x0007e40008000808 */
.L_x_48:
[----:B------:R-:W-:Y:S05]  /*14d0*/  @P3 BREAK.RELIABLE B4 ;  /* 0x0000000000043942 */ /* 0x000fea0003800100 */
[----:B------:R-:W-:Y:S05]  /*14e0*/  @P3 BRA `(.L_x_50) ;  /* 0x0000000000243947 */ /* 0x000fea0003800000 */
[----:B--23--:R-:W2:Y:S01]  /*14f0*/  LDS R2, [UR8+0x8] ;  /* 0x00000808ff027984 */ /* 0x00cea20008000800 */
[----:B------:R-:W-:-:S05]  /*1500*/  IMAD.MOV.U32 R3, RZ, RZ, 0x6000 ;  /* 0x00006000ff037424 */ /* 0x000fca00078e00ff */
[----:B--2---:R-:W-:-:S04]  /*1510*/  LOP3.LUT R2, R2, 0x6000, R3, 0xd8, !PT ;  /* 0x0000600002027812 */ /* 0x004fc800078ed803 */
[----:B------:R-:W-:-:S05]  /*1520*/  LOP3.LUT R2, R2, 0x400000, RZ, 0xb8, !PT ;  /* 0x0040000002027812 */ /* 0x000fca00078eb8ff */
[----:B------:R2:W-:Y:S02]  /*1530*/  STS [UR8+0x8], R2 ;  /* 0x00000802ff007988 */ /* 0x0005e40008000808 */
.L_x_49:
[----:B------:R-:W-:Y:S05]  /*1540*/  BSYNC.RELIABLE B4 ;  /* 0x0000000000047941 */ /* 0x000fea0003800100 */
.L_x_46:
[----:B--23-5:R-:W2:Y:S02]  /*1550*/  @!P3 LDS R2, [UR8+0x8] ;  /* 0x00000808ff02b984 */ /* 0x02cea40008000800 */
[----:B--2---:R-:W-:-:S05]  /*1560*/  @!P3 LOP3.LUT R2, R2, 0x8000, RZ, 0xb8, !PT ;  /* 0x000080000202b812 */ /* 0x004fca00078eb8ff */
[----:B------:R5:W-:Y:S02]  /*1570*/  @!P3 STS [UR8+0x8], R2 ;  /* 0x00000802ff00b988 */ /* 0x000be40008000808 */
.L_x_50:
[----:B------:R-:W-:Y:S05]  /*1580*/  BSYNC.RECONVERGENT B5 ;  /* 0x0000000000057941 */ /* 0x000fea0003800200 */
.L_x_45:
[----:B------:R-:W-:Y:S05]  /*1590*/  WARPSYNC.ALL ;  /* 0x0000000000007948 */ /* 0x000fea0003800000 */
[----:B------:R-:W-:Y:S01]  /*15a0*/  NOP ;  /* 0x0000000000007918 */ /* 0x000fe20000000000 */
[----:B------:R-:W-:-:S04]  /*15b0*/  UIADD3 UR4, UPT, UPT, UR4, 0x100, URZ ;  /* 0x0000010004047890 */ /* 0x000fc8000fffe0ff */
[----:B------:R-:W-:-:S04]  /*15c0*/  UIADD3 UR20, UP0, UPT, UR4, UR20, URZ ;  /* 0x0000001404147290 */ /* 0x000fc8000ff1e0ff */
[----:B------:R-:W-:Y:S01]  /*15d0*/  ULEA.HI.X.SX32 UR21, UR4, UR21, 0x1, UP0 ;  /* 0x0000001504157291 */ /* 0x000fe200080f0eff */
[----:B------:R-:W-:Y:S11]  /*15e0*/  @P0 BRA `(.L_x_51) ;  /* 0x0000000000300947 */ /* 0x000ff60003800000 */
[----:B--23-5:R-:W2:Y:S01]  /*15f0*/  S2R R2, SR_LANEID ;  /* 0x0000000000027919 */ /* 0x02cea20000000000 */
[----:B------:R-:W-:Y:S05]  /*1600*/  WARPSYNC.ALL ;  /* 0x0000000000007948 */ /* 0x000fea0003800000 */
[----:B------:R-:W-:Y:S01]  /*1610*/  NOP ;  /* 0x0000000000007918 */ /* 0x000fe20000000000 */
[----:B--2---:R-:W-:-:S05]  /*1620*/  IMAD.SHL.U32 R4, R2, 0x4, RZ ;  /* 0x0000000402047824 */ /* 0x004fca00078e00ff */
[----:B------:R-:W2:Y:S01]  /*1630*/  LDS R5, [R4+UR8] ;  /* 0x0000000804057984 */ /* 0x000ea20008000800 */
[----:B------:R-:W-:-:S05]  /*1640*/  IADD3 R2, P1, PT, R4, UR20, RZ ;  /* 0x0000001404027c10 */ /* 0x000fca000ff3e0ff */
[----:B------:R-:W-:-:S05]  /*1650*/  IMAD.X R3, RZ, RZ, UR21, P1 ;  /* 0x00000015ff037e24 */ /* 0x000fca00088e06ff */
[----:B--2---:R2:W3:Y:S01]  /*1660*/  ATOMG.E.EXCH.STRONG.GPU PT, RZ, [R2], R5 ;  /* 0x0000000502ff73a8 */ /* 0x0044e200041ee100 */
[----:B------:R-:W-:-:S04]  /*1670*/  DEPBAR {5,4,3,2,1,0} ;  /* 0x0000003f0000791a */ /* 0x000fc80000000000 */
[----:B------:R-:W5:Y:S02]  /*1680*/  CCTL.E.C.LDCU.IV.DEEP [UR20] ;  /* 0x0000000014007540 */ /* 0x000f640009c08000 */
[----:B-----5:R2:W-:Y:S01]  /*1690*/  UTMACCTL.IV [UR20] ;  /* 0x00000000140079b9 */ /* 0x0205e20008000000 */
[----:B------:R-:W-:Y:S01]  /*16a0*/  NOP ;  /* 0x0000000000007918 */ /* 0x000fe20000000000 */
.L_x_51:
[----:B------:R-:W-:Y:S05]  /*16b0*/  @P0 BRA `(.L_x_52) ;  /* 0x00000000000c0947 */ /* 0x000fea0003800000 */
[----:B------:R0:W-:Y:S01]  /*16c0*/  UTMACMDFLUSH ;  /* 0x00000000000079b7 */ /* 0x0001e20000000000 */
[----:B------:R-:W-:Y:S05]  /*16d0*/  @P0 BRA `(.L_x_52) ;  /* 0x0000000000040947 */ /* 0x000fea0003800000 */
[----:B------:R-:W-:-:S04]  /*16e0*/  DEPBAR.LE SB0, 0x0 ;  /* 0x000080000000791a */ /* 0x000fc80000000000 */
.L_x_52:
[----:B------:R-:W-:Y:S05]  /*16f0*/  WARPSYNC.ALL ;  /* 0x0000000000007948 */ /* 0x000fea0003800000 */
[----:B------:R-:W-:Y:S01]  /*1700*/  NOP ;  /* 0x0000000000007918 */ /* 0x000fe20000000000 */
[----:B---3--:R-:W-:Y:S01]  /*1710*/  BAR.SYNC.DEFER_BLOCKING 0x0 ;  /* 0x0000000000007b1d */ /* 0x008fe20000010000 */
[----:B--2--5:R-:W-:Y:S01]  /*1720*/  SHF.R.U32.HI R2, RZ, 0x5, R0 ;  /* 0x00000005ff027819 */ /* 0x024fe20000011600 */
[----:B------:R-:W-:-:S03]  /*1730*/  USHF.L.U32 UR15, UR15, 0x8, URZ ;  /* 0x000000080f0f7899 */ /* 0x000fc600080006ff */
[----:B------:R-:W-:Y:S01]  /*1740*/  R2UR UR22, R2 ;  /* 0x00000000021672ca */ /* 0x000fe200000e0000 */
[----:B------:R-:W-:Y:S01]  /*1750*/  VOTEU.ALL UP0, P3 ;  /* 0x0000000000ff7886 */ /* 0x000fe20001800000 */
[----:B------:R-:W-:Y:S01]  /*1760*/  UMOV UR4, 0x1 ;  /* 0x0000000100047882 */ /* 0x000fe20000000000 */
[----:B------:R-:W-:Y:S01]  /*1770*/  VOTEU.ALL UP1, P3 ;  /* 0x0000000000ff7886 */ /* 0x000fe20001820000 */
[----:B------:R-:W-:Y:S02]  /*1780*/  BSSY.RECONVERGENT B5, `(.L_x_53) ;  /* 0x0000018000057945 */ /* 0x000fe40003800200 */
[----:B------:R-:W-:-:S04]  /*1790*/  @!UP0 UIADD3 UR10, UPT, UPT, -UR4, 0x100000, URZ ;  /* 0x00100000040a8890 */ /* 0x000fc8000fffe1ff */
[----:B------:R-:W-:Y:S02]  /*17a0*/  @!UP0 USHF.L.U32 UR11, UR10, 0xb, URZ ;  /* 0x0000000b0a0b8899 */ /* 0x000fe400080006ff */
[----:B------:R-:W-:Y:S02]  /*17b0*/  @!UP0 USHF.L.U32 UR10, UR10, 0x1, URZ ;  /* 0x000000010a0a8899 */ /* 0x000fe400080006ff */
[----:B------:R-:W-:-:S04]  /*17c0*/  @!UP0 UIADD3 UR4, UPT, UPT, -UR4, 0x100000, URZ ;  /* 0x0010000004048890 */ /* 0x000fc8000fffe1ff */
[----:B------:R-:W-:Y:S02]  /*17d0*/  @!UP0 USHF.L.U32 UR5, UR4, 0xb, URZ ;  /* 0x0000000b04058899 */ /* 0x000fe400080006ff */
[----:B------:R-:W-:Y:S01]  /*17e0*/  @!UP0 USHF.L.U32 UR4, UR4, 0x1, URZ ;  /* 0x0000000104048899 */ /* 0x000fe200080006ff */
[----:B------:R-:W-:Y:S01]  /*17f0*/  VOTEU.ALL UP0, P3 ;  /* 0x0000000000ff7886 */ /* 0x000fe20001800000 */
[----:B------:R-:W2:Y:S04]  /*1800*/  FENCE.VIEW.ASYNC.S ;  /* 0x00000000000073c6 */ /* 0x000ea80000000000 */
[----:B--2---:R2:W3:Y:S06]  /*1810*/  @!UP0 SYNCS.EXCH.64 URZ, [UR8+0x12000], UR10 ;  /* 0x0120000a08ff85b2 */ /* 0x0044ec0008000100 */
[----:B------:R2:W3:Y:S02]  /*1820*/  @!UP1 SYNCS.EXCH.64 URZ, [UR8+0x12020], UR4 ;  /* 0x0120200408ff95b2 */ /* 0x0004e40008000100 */
[----:B---3--:R-:W-:Y:S06]  /*1830*/  BAR.SYNC.DEFER_BLOCKING 0x0 ;  /* 0x0000000000007b1d */ /* 0x008fec0000010000 */
[----:B------:R-:W-:Y:S05]  /*1840*/  @P3 BRA `(.L_x_54) ;  /* 0x00000000002c3947 */ /* 0x000fea0003800000 */
[----:B--2---:R-:W-:Y:S02]  /*1850*/  UMOV UR4, 0x1 ;  /* 0x0000000100047882 */ /* 0x004fe40000000000 */
[----:B------:R-:W-:-:S04]  /*1860*/  UIADD3 UR10, UPT, UPT, -UR4, 0x100000, URZ ;  /* 0x00100000040a7890 */ /* 0x000fc8000fffe1ff */
[----:B------:R-:W-:Y:S02]  /*1870*/  USHF.L.U32 UR11, UR10, 0xb, URZ ;  /* 0x0000000b0a0b7899 */ /* 0x000fe400080006ff */
[----:B------:R-:W-:Y:S02]  /*1880*/  USHF.L.U32 UR10, UR10, 0x1, URZ ;  /* 0x000000010a0a7899 */ /* 0x000fe400080006ff */
[----:B------:R-:W-:-:S04]  /*1890*/  UIADD3 UR4, UPT, UPT, -UR4, 0x100000, URZ ;  /* 0x0010000004047890 */ /* 0x000fc8000fffe1ff */
[----:B------:R-:W-:Y:S02]  /*18a0*/  USHF.L.U32 UR5, UR4, 0xb, URZ ;  /* 0x0000000b04057899 */ /* 0x000fe400080006ff */
[----:B------:R-:W-:Y:S01]  /*18b0*/  USHF.L.U32 UR4, UR4, 0x1, URZ ;  /* 0x0000000104047899 */ /* 0x000fe200080006ff */
[----:B------:R-:W2:Y:S03]  /*18c0*/  FENCE.VIEW.ASYNC.S ;  /* 0x00000000000073c6 */ /* 0x000ea60000000000 */
[----:B--2---:R3:W5:Y:S08]  /*18d0*/  SYNCS.EXCH.64 URZ, [UR8+0x12008], UR10 ;  /* 0x0120080a08ff75b2 */ /* 0x0047700008000100 */
[----:B------:R3:W2:Y:S02]  /*18e0*/  SYNCS.EXCH.64 URZ, [UR8+0x12028], UR4 ;  /* 0x0120280408ff75b2 */ /* 0x0006a40008000100 */
[----:B---3--:R-:W-:Y:S01]  /*18f0*/  NOP ;  /* 0x0000000000007918 */ /* 0x008fe20000000000 */
.L_x_54:
[----:B--2---:R-:W-:Y:S05]  /*1900*/  BSYNC.RECONVERGENT B5 ;  /* 0x0000000000057941 */ /* 0x004fea0003800200 */
.L_x_53:
[----:B-----5:R-:W-:Y:S01]  /*1910*/  BAR.SYNC.DEFER_BLOCKING 0x0 ;  /* 0x0000000000007b1d */ /* 0x020fe20000010000 */
[----:B------:R-:W-:Y:S01]  /*1920*/  UIADD3 UR12, UPT, UPT, UR8, 0x12020, URZ ;  /* 0x00012020080c7890 */ /* 0x000fe2000fffe0ff */
[----:B------:R-:W-:Y:S01]  /*1930*/  ISETP.GE.AND P0, PT, R13, 0x1, PT ;  /* 0x000000010d00780c */ /* 0x000fe20003f06270 */
[----:B------:R-:W-:-:S03]  /*1940*/  USHF.L.U32 UR19, UR7, 0x7, URZ ;  /* 0x0000000707137899 */ /* 0x000fc600080006ff */
[----:B------:R-:W-:Y:S04]  /*1950*/  BSSY.RECONVERGENT B5, `(.L_x_55) ;  /* 0x000000d000057945 */ /* 0x000fe80003800200 */
[----:B------:R-:W-:Y:S05]  /*1960*/  @P3 BRA `(.L_x_56) ;  /* 0x00000000002c3947 */ /* 0x000fea0003800000 */
[----:B------:R-:W-:Y:S02]  /*1970*/  UMOV UR4, 0x1 ;  /* 0x0000000100047882 */ /* 0x000fe40000000000 */
[----:B------:R-:W-:-:S04]  /*1980*/  UIADD3 UR10, UPT, UPT, -UR4, 0x100000, URZ ;  /* 0x00100000040a7890 */ /* 0x000fc8000fffe1ff */
[----:B------:R-:W-:Y:S02]  /*1990*/  USHF.L.U32 UR11, UR10, 0xb, URZ ;  /* 0x0000000b0a0b7899 */ /* 0x000fe400080006ff */
[----:B------:R-:W-:Y:S02]  /*19a0*/  USHF.L.U32 UR10, UR10, 0x1, URZ ;  /* 0x000000010a0a7899 */ /* 0x000fe400080006ff */
[----:B------:R-:W-:-:S04]  /*19b0*/  UIADD3 UR4, UPT, UPT, -UR4, 0x100000, URZ ;  /* 0x0010000004047890 */ /* 0x000fc8000fffe1ff */
[----:B------:R-:W-:Y:S02]  /*19c0*/  USHF.L.U32 UR5, UR4, 0xb, URZ ;  /* 0x0000000b04057899 */ /* 0x000fe400080006ff */
[----:B------:R-:W-:Y:S01]  /*19d0*/  USHF.L.U32 UR4, UR4, 0x1, URZ ;  /* 0x0000000104047899 */ /* 0x000fe200080006ff */
[----:B------:R-:W2:Y:S03]  /*19e0*/  FENCE.VIEW.ASYNC.S ;  /* 0x00000000000073c6 */ /* 0x000ea60000000000 */
[----:B--2---:R2:W3:Y:S08]  /*19f0*/  SYNCS.EXCH.64 URZ, [UR8+0x12010], UR10 ;  /* 0x0120100a08ff75b2 */ /* 0x0044f00008000100 */
[----:B------:R2:W5:Y:S01]  /*1a00*/  SYNCS.EXCH.64 URZ, [UR8+0x12030], UR4 ;  /* 0x0120300408ff75b2 */ /* 0x0005620008000100 */
[----:B------:R-:W-:Y:S01]  /*1a10*/  NOP ;  /* 0x0000000000007918 */ /* 0x000fe20000000000 */
.L_x_56:
[----:B--2---:R-:W-:Y:S05]  /*1a20*/  BSYNC.RECONVERGENT B5 ;  /* 0x0000000000057941 */ /* 0x004fea0003800200 */
.L_x_55:
[----:B------:R-:W-:Y:S05]  /*1a30*/  @!P0 BRA `(.L_x_57) ;  /* 0x0000000800148947 */ /* 0x000fea0003800000 */
[----:B---3-5:R-:W-:Y:S01]  /*1a40*/  BAR.SYNC.DEFER_BLOCKING 0x0 ;  /* 0x0000000000007b1d */ /* 0x028fe20000010000 */
[----:B------:R-:W-:Y:S01]  /*1a50*/  ELECT P1, URZ, PT ;  /* 0x0000000000ff782f */ /* 0x000fe20003820000 */
[----:B------:R-:W-:Y:S01]  /*1a60*/  @!P3 IMAD.MOV.U32 R2, RZ, RZ, 0x6000 ;  /* 0x00006000ff02b424 */ /* 0x000fe200078e00ff */
[----:B------:R-:W-:Y:S02]  /*1a70*/  UIADD3 UR16, UPT, UPT, UR8, 0xc000, URZ ;  /* 0x0000c00008107890 */ /* 0x000fe4000fffe0ff */
[----:B------:R-:W-:Y:S02]  /*1a80*/  ISETP.LT.U32.AND P1, PT, R10, 0x20, P1 ;  /* 0x000000200a00780c */ /* 0x000fe40000f21070 */
[----:B------:R-:W-:Y:S01]  /*1a90*/  ELECT P0, URZ, PT ;  /* 0x0000000000ff782f */ /* 0x000fe20003800000 */
[----:B------:R-:W-:-:S03]  /*1aa0*/  UMOV UR11, UR15 ;  /* 0x0000000f000b7c82 */ /* 0x000fc60008000000 */
[----:B------:R-:W-:-:S07]  /*1ab0*/  ISETP.LT.U32.AND P0, PT, R10, 0x20, P0 ;  /* 0x000000200a00780c */ /* 0x000fce0000701070 */
[----:B------:R-:W-:Y:S01]  /*1ac0*/  VOTEU.ANY UP0, P1 ;  /* 0x0000000000ff7886 */ /* 0x000fe20000800100 */
[----:B------:R-:W-:-:S04]  /*1ad0*/  VOTEU.ANY UP2, P1 ;  /* 0x0000000000ff7886 */ /* 0x000fc80000840100 */
[----:B------:R-:W-:Y:S02]  /*1ae0*/  @UP0 UIADD3 UR17, UPT, UPT, UR8, 0x12000, URZ ;  /* 0x0001200008110890 */ /* 0x000fe4000fffe0ff */
[----:B------:R2:W-:Y:S01]  /*1af0*/  @!P3 SYNCS.ARRIVE.TRANS64 RZ, [UR8+0x12000], R2 ;  /* 0x01200002ffffb9a7 */ /* 0x0005e20008000008 */
[----:B------:R-:W-:Y:S01]  /*1b00*/  @UP0 UMOV UR18, URZ ;  /* 0x000000ff00120c82 */ /* 0x000fe20008000000 */
[----:B------:R-:W-:Y:S01]  /*1b10*/  BAR.SYNC.DEFER_BLOCKING 0x0 ;  /* 0x0000000000007b1d */ /* 0x000fe20000010000 */
[----:B------:R-:W-:-:S05]  /*1b20*/  UISETP.NE.U32.AND UP0, UPT, UR22, URZ, UPT ;  /* 0x000000ff1600728c */ /* 0x000fca000bf05070 */
[----:B------:R-:W-:Y:S01]  /*1b30*/  VOTEU.ANY UP1, P0 ;  /* 0x0000000000ff7886 */ /* 0x000fe20000020100 */
[----:B------:R-:W-:-:S04]  /*1b40*/  VOTEU.ANY UP3, P0 ;  /* 0x0000000000ff7886 */ /* 0x000fc80000060100 */
[----:B------:R-:W-:Y:S01]  /*1b50*/  @UP1 UIADD3 UR9, UPT, UPT, UR8, 0x12000, URZ ;  /* 0x0001200008091890 */ /* 0x000fe2000fffe0ff */
[----:B------:R-:W-:Y:S01]  /*1b60*/  @UP1 UMOV UR10, URZ ;  /* 0x000000ff000a1c82 */ /* 0x000fe20008000000 */
[----:B------:R2:W-:Y:S01]  /*1b70*/  @UP2 UTMALDG.2D [UR16], [UR24] ;  /* 0x00000010180025b4 */ /* 0x0005e20008008000 */
[----:B------:R3:W-:Y:S06]  /*1b80*/  MEMBAR.ALL.CTA ;  /* 0x0000000000007992 */ /* 0x0007ec0000008000 */
[----:B---3--:R-:W3:Y:S02]  /*1b90*/  FENCE.VIEW.ASYNC.S ;  /* 0x00000000000073c6 */ /* 0x008ee40000000000 */
[----:B---3--:R-:W-:Y:S06]  /*1ba0*/  BAR.SYNC.DEFER_BLOCKING 0x0 ;  /* 0x0000000000007b1d */ /* 0x008fec0000010000 */
[----:B------:R2:W-:Y:S02]  /*1bb0*/  @UP3 UTMALDG.2D [UR8], [UR26] ;  /* 0x000000081a0035b4 */ /* 0x0005e40008008000 */
[----:B------:R-:W-:Y:S06]  /*1bc0*/  BAR.SYNC.DEFER_BLOCKING 0x0 ;  /* 0x0000000000007b1d */ /* 0x000fec0000010000 */
[----:B------:R-:W3:Y:S02]  /*1bd0*/  SYNCS.PHASECHK.TRANS64.TRYWAIT P0, [UR8+0x12000], RZ ;  /* 0x012000ffff0075a7 */ /* 0x000ee40008001108 */
[----:B--23--:R-:W-:Y:S05]  /*1be0*/  @!P0 BRA `(.L_x_58) ;  /* 0x0000001400948947 */ /* 0x00cfea0003800000 */
.L_x_74:
[----:B------:R-:W-:Y:S05]  /*1bf0*/  BRA.U UP0, `(.L_x_59) ;  /* 0x00000001004c7547 */ /* 0x000fea000b800000 */
[----:B------:R-:W-:Y:S02]  /*1c00*/  USHF.R.U32.HI UR4, URZ, 0x4, UR16 ;  /* 0x00000004ff047899 */ /* 0x000fe40008011610 */
[----:B------:R-:W-:Y:S02]  /*1c10*/  USHF.R.U32.HI UR6, URZ, 0x4, UR8 ;  /* 0x00000004ff067899 */ /* 0x000fe40008011608 */
[----:B------:R-:W-:Y:S02]  /*1c20*/  USGXT.U32 UR4, UR4, 0xe ;  /* 0x0000000e0404789a */ /* 0x000fe40008000000 */
[----:B------:R-:W-:Y:S01]  /*1c30*/  USGXT.U32 UR6, UR6, 0xe ;  /* 0x0000000e0606789a */ /* 0x000fe20008000000 */
[----:B------:R-:W-:Y:S01]  /*1c40*/  UMOV UR10, 0xfffffffe ;  /* 0xfffffffe000a7882 */ /* 0x000fe20000000000 */
[----:B------:R-:W-:Y:S01]  /*1c50*/  UMOV UR11, 0x7fffbfdf ;  /* 0x7fffbfdf000b7882 */ /* 0x000fe20000000000 */
[----:B------:R-:W-:Y:S01]  /*1c60*/  UMOV UR5, URZ ;  /* 0x000000ff00057c82 */ /* 0x000fe20008000000 */
[----:B------:R-:W-:Y:S01]  /*1c70*/  UMOV UR7, URZ ;  /* 0x000000ff00077c82 */ /* 0x000fe20008000000 */
[----:B------:R-:W-:-:S02]  /*1c80*/  UIADD3.64 UR16, UPT, UPT, UR4, -UR10, URZ ;  /* 0x8000000a04107297 */ /* 0x000fc4000fffe0ff */
[----:B------:R-:W-:Y:S01]  /*1c90*/  UIADD3.64 UR10, UPT, UPT, UR6, -UR10, URZ ;  /* 0x8000000a060a7297 */ /* 0x000fe2000fffe0ff */
[----:B------:R-:W-:Y:S01]  /*1ca0*/  UMOV UR28, 0x0 ;  /* 0x00000000001c7882 */ /* 0x000fe20000000000 */
[----:B------:R-:W-:Y:S01]  /*1cb0*/  UMOV UR29, 0x8400490 ;  /* 0x08400490001d7882 */ /* 0x000fe20000000000 */
[----:B------:R-:W-:Y:S01]  /*1cc0*/  UMOV UR5, 0x80004020 ;  /* 0x8000402000057882 */ /* 0x000fe20000000000 */
[----:B------:R-:W-:Y:S01]  /*1cd0*/  UMOV UR7, 0x80004020 ;  /* 0x8000402000077882 */ /* 0x000fe20000000000 */
[----:B------:R-:W-:Y:S01]  /*1ce0*/  UMOV UR30, 0x0 ;  /* 0x00000000001e7882 */ /* 0x000fe20000000000 */
[----:B------:R-:W-:Y:S01]  /*1cf0*/  UMOV UR31, 0x8400490 ;  /* 0x08400490001f7882 */ /* 0x000fe20000000000 */
[----:B------:R2:W-:Y:S02]  /*1d00*/  UTCHMMA gdesc[UR4], gdesc[UR6], tmem[UR23], tmem[UR28], idesc[UR29], !UPT ;  /* 0x00ff1c06040075ea */ /* 0x0005e4000f800017 */
[----:B------:R2:W-:Y:S01]  /*1d10*/  UTCHMMA gdesc[UR16], gdesc[UR10], tmem[UR23], tmem[UR30], idesc[UR31], UPT ;  /* 0x00ff1e0a100075ea */ /* 0x0005e2000b800017 */
[----:B------:R-:W-:-:S02]  /*1d20*/  NOP ;  /* 0x0000000000007918 */ /* 0x000fc40000000000 */
.L_x_59:
[----:B------:R-:W-:Y:S01]  /*1d30*/  ELECT P0, URZ, PT ;  /* 0x0000000000ff782f */ /* 0x000fe20003800000 */
[----:B--2---:R-:W-:Y:S01]  /*1d40*/  UMOV UR4, UR12 ;  /* 0x0000000c00047c82 */ /* 0x004fe20008000000 */
[----:B------:R-:W-:Y:S02]  /*1d50*/  UMOV UR5, URZ ;  /* 0x000000ff00057c82 */ /* 0x000fe40008000000 */
[----:B------:R-:W-:-:S13]  /*1d60*/  ISETP.LT.U32.AND P0, PT, R10, 0x20, P0 ;  /* 0x000000200a00780c */ /* 0x000fda0000701070 */
[----:B------:R-:W-:Y:S01]  /*1d70*/  VOTEU.ANY UP0, P0 ;  /* 0x0000000000ff7886 */ /* 0x000fe20000000100 */
[----:B------:R-:W-:Y:S01]  /*1d80*/  VOTEU.ANY UP1, P0 ;  /* 0x0000000000ff7886 */ /* 0x000fe20000020100 */
[----:B------:R-:W-:-:S03]  /*1d90*/  ISETP.GE.U32.AND P0, PT, R13, 0x21, PT ;  /* 0x000000210d00780c */ /* 0x000fc60003f06070 */
[----:B------:R-:W-:Y:S02]  /*1da0*/  @UP0 UMOV UR4, UR4 ;  /* 0x0000000400040c82 */ /* 0x000fe40008000000 */
[----:B------:R2:W-:Y:S01]  /*1db0*/  @UP1 UTCBAR [UR4], URZ ;  /* 0x000000ff040013e9 */ /* 0x0005e200080000ff */
[----:B------:R-:W-:Y:S06]  /*1dc0*/  BAR.SYNC.DEFER_BLOCKING 0x0 ;  /* 0x0000000000007b1d */ /* 0x000fec0000010000 */
[----:B------:R-:W3:Y:S02]  /*1dd0*/  SYNCS.PHASECHK.TRANS64.TRYWAIT P1, [UR8+0x12020], RZ ;  /* 0x012020ffff0075a7 */ /* 0x000ee40008021108 */
[----:B--23--:R-:W-:Y:S05]  /*1de0*/  @!P1 BRA `(.L_x_60) ;  /* 0x0000001400209947 */ /* 0x00cfea0003800000 */
.L_x_75:
[----:B------:R-:W-:Y:S01]  /*1df0*/  UMOV UR4, URZ ;  /* 0x000000ff00047c82 */ /* 0x000fe20008000000 */
[----:B------:R-:W-:Y:S05]  /*1e00*/  @!P0 BRA `(.L_x_57) ;  /* 0x0000000400208947 */ /* 0x000fea0003800000 */
[----:B------:R-:W2:Y:S01]  /*1e10*/  LDCU UR29, c[0x0][0x3a0] ;  /* 0x00007400ff1d77ac */ /* 0x000ea20008000800 */
[----:B------:R-:W-:Y:S01]  /*1e20*/  UMOV UR9, 0x1 ;  /* 0x0000000100097882 */ /* 0x000fe20000000000 */
[----:B------:R-:W-:-:S05]  /*1e30*/  UMOV UR18, 0x20 ;  /* 0x0000002000127882 */ /* 0x000fca0000000000 */
.L_x_64:
[----:B------:R-:W-:Y:S01]  /*1e40*/  BAR.SYNC.DEFER_BLOCKING 0x0 ;  /* 0x0000000000007b1d */ /* 0x000fe20000010000 */
[----:B------:R-:W-:Y:S01]  /*1e50*/  ULEA UR28, UR9, UR8, 0x3 ;  /* 0x00000008091c7291 */ /* 0x000fe2000f8e18ff */
[----:B------:R-:W-:Y:S01]  /*1e60*/  @!P3 IMAD.MOV.U32 R2, RZ, RZ, 0x6000 ;  /* 0x00006000ff02b424 */ /* 0x000fe200078e00ff */
[----:B------:R-:W-:Y:S01]  /*1e70*/  ELECT P1, URZ, PT ;  /* 0x0000000000ff782f */ /* 0x000fe20003820000 */
[----:B------:R-:W-:-:S03]  /*1e80*/  ULEA UR16, UR9, UR8, 0xd ;  /* 0x0000000809107291 */ /* 0x000fc6000f8e68ff */
[----:B------:R-:W-:Y:S02]  /*1e90*/  ISETP.LT.U32.AND P1, PT, R10, 0x20, P1 ;  /* 0x000000200a00780c */ /* 0x000fe40000f21070 */
[----:B------:R-:W-:Y:S01]  /*1ea0*/  ELECT P0, URZ, PT ;  /* 0x0000000000ff782f */ /* 0x000fe20003800000 */
[----:B------:R-:W-:-:S03]  /*1eb0*/  UIADD3 UR16, UPT, UPT, UR16, 0xc000, URZ ;  /* 0x0000c00010107890 */ /* 0x000fc6000fffe0ff */
[----:B------:R-:W-:Y:S01]  /*1ec0*/  ISETP.LT.U32.AND P0, PT, R10, 0x20, P0 ;  /* 0x000000200a00780c */ /* 0x000fe20000701070 */
[----:B------:R-:W-:Y:S01]  /*1ed0*/  ULEA UR12, UR9, UR8, 0xe ;  /* 0x00000008090c7291 */ /* 0x000fe2000f8e70ff */
[----:B------:R-:W-:Y:S01]  /*1ee0*/  UMOV UR14, UR18 ;  /* 0x00000012000e7c82 */ /* 0x000fe20008000000 */
[----:B------:R-:W-:-:S04]  /*1ef0*/  USHF.L.U32 UR5, UR4, 0x1f, URZ ;  /* 0x0000001f04057899 */ /* 0x000fc800080006ff */
[----:B------:R-:W-:Y:S01]  /*1f00*/  VOTEU.ANY UP0, P1 ;  /* 0x0000000000ff7886 */ /* 0x000fe20000800100 */
[----:B------:R3:W-:Y:S04]  /*1f10*/  @!P3 SYNCS.ARRIVE.TRANS64 RZ, [UR28+0x12000], R2 ;  /* 0x01200002ffffb9a7 */ /* 0x0007e8000800001c */
[----:B------:R-:W-:Y:S01]  /*1f20*/  @UP0 UIADD3 UR17, UPT, UPT, UR28, 0x12000, URZ ;  /* 0x000120001c110890 */ /* 0x000fe2000fffe0ff */
[----:B------:R-:W-:Y:S01]  /*1f30*/  VOTEU.ANY UP0, P1 ;  /* 0x0000000000ff7886 */ /* 0x000fe20000800100 */
[----:B------:R-:W-:Y:S01]  /*1f40*/  BAR.SYNC.DEFER_BLOCKING 0x0 ;  /* 0x0000000000007b1d */ /* 0x000fe20000010000 */
[----:B---3--:R-:W-:-:S05]  /*1f50*/  IMAD.U32 R2, RZ, RZ, UR5 ;  /* 0x00000005ff027e24 */ /* 0x008fca000f8e00ff */
[----:B------:R-:W-:-:S05]  /*1f60*/  VOTEU.ANY UP1, P0 ;  /* 0x0000000000ff7886 */ /* 0x000fca0000020100 */
[----:B------:R-:W-:Y:S01]  /*1f70*/  @UP1 UIADD3 UR13, UPT, UPT, UR28, 0x12000, URZ ;  /* 0x000120001c0d1890 */ /* 0x000fe2000fffe0ff */
[----:B------:R-:W-:Y:S01]  /*1f80*/  VOTEU.ANY UP1, P0 ;  /* 0x0000000000ff7886 */ /* 0x000fe20000020100 */
[----:B------:R3:W-:Y:S01]  /*1f90*/  @UP0 UTMALDG.2D [UR16], [UR24] ;  /* 0x00000010180005b4 */ /* 0x0007e20008008000 */
[----:B------:R-:W-:Y:S01]  /*1fa0*/  UISETP.NE.U32.AND UP0, UPT, UR22, URZ, UPT ;  /* 0x000000ff1600728c */ /* 0x000fe2000bf05070 */
[----:B------:R5:W-:Y:S06]  /*1fb0*/  MEMBAR.ALL.CTA ;  /* 0x0000000000007992 */ /* 0x000bec0000008000 */
[----:B-----5:R-:W5:Y:S02]  /*1fc0*/  FENCE.VIEW.ASYNC.S ;  /* 0x00000000000073c6 */ /* 0x020f640000000000 */
[----:B-----5:R-:W-:Y:S06]  /*1fd0*/  BAR.SYNC.DEFER_BLOCKING 0x0 ;  /* 0x0000000000007b1d */ /* 0x020fec0000010000 */
[----:B------:R3:W-:Y:S02]  /*1fe0*/  @UP1 UTMALDG.2D [UR12], [UR26] ;  /* 0x0000000c1a0015b4 */ /* 0x0007e40008008000 */
[----:B------:R-:W-:Y:S06]  /*1ff0*/  BAR.SYNC.DEFER_BLOCKING 0x0 ;  /* 0x0000000000007b1d */ /* 0x000fec0000010000 */
[----:B------:R-:W5:Y:S02]  /*2000*/  SYNCS.PHASECHK.TRANS64.TRYWAIT P0, [UR28+0x12000], R2 ;  /* 0x01200002ff0075a7 */ /* 0x000f64000800111c */
[----:B---3-5:R-:W-:Y:S05]  /*2010*/  @!P0 BRA `(.L_x_61) ;  /* 0x0000001000a08947 */ /* 0x028fea0003800000 */
.L_x_76:
[----:B------:R-:W-:Y:S05]  /*2020*/  BRA.U UP0, `(.L_x_62) ;  /* 0x00000001004c7547 */ /* 0x000fea000b800000 */
[----:B------:R-:W-:Y:S02]  /*2030*/  USHF.R.U32.HI UR10, URZ, 0x4, UR16 ;  /* 0x00000004ff0a7899 */ /* 0x000fe40008011610 */
[----:B------:R-:W-:Y:S02]  /*2040*/  USHF.R.U32.HI UR12, URZ, 0x4, UR12 ;  /* 0x00000004ff0c7899 */ /* 0x000fe4000801160c */
[----:B------:R-:W-:Y:S02]  /*2050*/  USGXT.U32 UR10, UR10, 0xe ;  /* 0x0000000e0a0a789a */ /* 0x000fe40008000000 */
[----:B------:R-:W-:Y:S02]  /*2060*/  USGXT.U32 UR12, UR12, 0xe ;  /* 0x0000000e0c0c789a */ /* 0x000fe40008000000 */
[----:B------:R-:W-:Y:S02]  /*2070*/  UIADD3 UR16, UP0, UPT, UR10, 0x2, URZ ;  /* 0x000000020a107890 */ /* 0x000fe4000ff1e0ff */
[----:B------:R-:W-:Y:S01]  /*2080*/  UIADD3 UR30, UP1, UPT, UR12, 0x2, URZ ;  /* 0x000000020c1e7890 */ /* 0x000fe2000ff3e0ff */
[----:B------:R-:W-:Y:S01]  /*2090*/  UMOV UR5, URZ ;  /* 0x000000ff00057c82 */ /* 0x000fe20008000000 */
[----:B------:R-:W-:Y:S01]  /*20a0*/  UMOV UR6, URZ ;  /* 0x000000ff00067c82 */ /* 0x000fe20008000000 */
[----:B------:R-:W-:-:S02]  /*20b0*/  UIADD3.X UR17, UPT, UPT, UR5, -0x7fffbfe0, URZ, UP0, !UPT ;  /* 0x8000402005117890 */ /* 0x000fc400087fe4ff */
[----:B------:R-:W-:Y:S01]  /*20c0*/  UIADD3.X UR31, UPT, UPT, UR6, -0x7fffbfe0, URZ, UP1, !UPT ;  /* 0x80004020061f7890 */ /* 0x000fe20008ffe4ff */
[----:B------:R-:W-:Y:S01]  /*20d0*/  UMOV UR32, 0x0 ;  /* 0x0000000000207882 */ /* 0x000fe20000000000 */
[----:B------:R-:W-:Y:S01]  /*20e0*/  UMOV UR33, 0x8400490 ;  /* 0x0840049000217882 */ /* 0x000fe20000000000 */
[----:B------:R-:W-:Y:S01]  /*20f0*/  UMOV UR11, 0x80004020 ;  /* 0x80004020000b7882 */ /* 0x000fe20000000000 */
[----:B------:R-:W-:Y:S01]  /*2100*/  UMOV UR13, 0x80004020 ;  /* 0x80004020000d7882 */ /* 0x000fe20000000000 */
[----:B------:R-:W-:Y:S01]  /*2110*/  UMOV UR6, 0x0 ;  /* 0x0000000000067882 */ /* 0x000fe20000000000 */
[----:B------:R-:W-:Y:S01]  /*2120*/  UMOV UR7, 0x8400490 ;  /* 0x0840049000077882 */ /* 0x000fe20000000000 */
[----:B------:R3:W-:Y:S02]  /*2130*/  UTCHMMA gdesc[UR10], gdesc[UR12], tmem[UR23], tmem[UR32], idesc[UR33], UPT ;  /* 0x00ff200c0a0075ea */ /* 0x0007e4000b800017 */
[----:B------:R3:W-:Y:S01]  /*2140*/  UTCHMMA gdesc[UR16], gdesc[UR30], tmem[UR23], tmem[UR6], idesc[UR7], UPT ;  /* 0x00ff061e100075ea */ /* 0x0007e2000b800017 */
[----:B------:R-:W-:-:S02]  /*2150*/  NOP ;  /* 0x0000000000007918 */ /* 0x000fc40000000000 */
.L_x_62:
[----:B------:R-:W-:Y:S01]  /*2160*/  ELECT P0, URZ, PT ;  /* 0x0000000000ff782f */ /* 0x000fe20003800000 */
[----:B---3--:R-:W-:-:S03]  /*2170*/  UIADD3 UR6, UPT, UPT, UR28, 0x12020, URZ ;  /* 0x000120201c067890 */ /* 0x008fc6000fffe0ff */
[----:B------:R-:W-:Y:S01]  /*2180*/  ISETP.LT.U32.AND P0, PT, R10, 0x20, P0 ;  /* 0x000000200a00780c */ /* 0x000fe20000701070 */
[----:B------:R-:W-:-:S12]  /*2190*/  UMOV UR7, URZ ;  /* 0x000000ff00077c82 */ /* 0x000fd80008000000 */
[----:B------:R-:W-:Y:S01]  /*21a0*/  VOTEU.ANY UP0, P0 ;  /* 0x0000000000ff7886 */ /* 0x000fe20000000100 */
[----:B------:R-:W-:-:S04]  /*21b0*/  VOTEU.ANY UP1, P0 ;  /* 0x0000000000ff7886 */ /* 0x000fc80000020100 */
[----:B------:R-:W-:Y:S02]  /*21c0*/  @UP0 UMOV UR6, UR6 ;  /* 0x0000000600060c82 */ /* 0x000fe40008000000 */
[----:B------:R3:W-:Y:S01]  /*21d0*/  @UP1 UTCBAR [UR6], URZ ;  /* 0x000000ff060013e9 */ /* 0x0007e200080000ff */
[----:B------:R-:W-:Y:S06]  /*21e0*/  BAR.SYNC.DEFER_BLOCKING 0x0 ;  /* 0x0000000000007b1d */ /* 0x000fec0000010000 */
[----:B------:R-:W5:Y:S02]  /*21f0*/  SYNCS.PHASECHK.TRANS64.TRYWAIT P0, [UR28+0x12020], R2 ;  /* 0x01202002ff0075a7 */ /* 0x000f64000800111c */
[----:B---3-5:R-:W-:Y:S05]  /*2200*/  @!P0 BRA `(.L_x_63) ;  /* 0x0000001000308947 */ /* 0x028fea0003800000 */
.L_x_77:
[----:B------:R-:W-:Y:S02]  /*2210*/  UIADD3 UR9, UPT, UPT, UR9, 0x1, URZ ;  /* 0x0000000109097890 */ /* 0x000fe4000fffe0ff */
[----:B------:R-:W-:Y:S02]  /*2220*/  UIADD3 UR18, UPT, UPT, UR18, 0x20, URZ ;  /* 0x0000002012127890 */ /* 0x000fe4000fffe0ff */
[----:B------:R-:W-:-:S04]  /*2230*/  UISETP.NE.U32.AND UP0, UPT, UR9, 0x3, UPT ;  /* 0x000000030900788c */ /* 0x000fc8000bf05070 */
[----:B------:R-:W-:Y:S02]  /*2240*/  USEL UR5, URZ, 0x1, UP0 ;  /* 0x00000001ff057887 */ /* 0x000fe40008000000 */
[----:B------:R-:W-:Y:S02]  /*2250*/  USEL UR9, UR9, URZ, UP0 ;  /* 0x000000ff09097287 */ /* 0x000fe40008000000 */
[----:B--2---:R-:W-:Y:S02]  /*2260*/  UISETP.GE.AND UP0, UPT, UR18, UR29, UPT ;  /* 0x0000001d1200728c */ /* 0x004fe4000bf06270 */
[----:B------:R-:W-:-:S07]  /*2270*/  ULOP3.LUT UR4, UR4, UR5, URZ, 0x3c, !UPT ;  /* 0x0000000504047292 */ /* 0x000fce000f8e3cff */
[----:B------:R-:W-:Y:S05]  /*2280*/  BRA.U !UP0, `(.L_x_64) ;  /* 0xfffffff908ec7547 */ /* 0x000fea000b83ffff */
.L_x_57:
[----:B---3-5:R-:W-:Y:S06]  /*2290*/  BAR.SYNC.DEFER_BLOCKING 0x0 ;  /* 0x0000000000007b1d */ /* 0x028fec0000010000 */
[----:B------:R-:W-:Y:S04]  /*22a0*/  BSSY.RECONVERGENT B5, `(.L_x_65) ;  /* 0x0000004000057945 */ /* 0x000fe80003800200 */
[----:B------:R-:W-:Y:S05]  /*22b0*/  @P3 BRA `(.L_x_66) ;  /* 0x0000000000083947 */ /* 0x000fea0003800000 */
[----:B------:R-:W2:Y:S02]  /*22c0*/  SYNCS.CCTL.IV [UR8+0x12000] ;  /* 0x01200000ff0079b1 */ /* 0x000ea40008000008 */
[----:B--2---:R-:W2:Y:S02]  /*22d0*/  SYNCS.CCTL.IV [UR8+0x12020] ;  /* 0x01202000ff0079b1 */ /* 0x004ea40008000008 */
.L_x_66:
[----:B------:R-:W-:Y:S05]  /*22e0*/  BSYNC.RECONVERGENT B5 ;  /* 0x0000000000057941 */ /* 0x000fea0003800200 */
.L_x_65:
[----:B--2---:R-:W-:Y:S06]  /*22f0*/  BAR.SYNC.DEFER_BLOCKING 0x0 ;  /* 0x0000000000007b1d */ /* 0x004fec0000010000 */
[----:B------:R-:W-:Y:S04]  /*2300*/  BSSY.RECONVERGENT B5, `(.L_x_67) ;  /* 0x0000004000057945 */ /* 0x000fe80003800200 */
[----:B------:R-:W-:Y:S05]  /*2310*/  @P3 BRA `(.L_x_68) ;  /* 0x0000000000083947 */ /* 0x000fea0003800000 */
[----:B------:R-:W2:Y:S02]  /*2320*/  SYNCS.CCTL.IV [UR8+0x12008] ;  /* 0x01200800ff0079b1 */ /* 0x000ea40008000008 */
[----:B--2---:R-:W2:Y:S02]  /*2330*/  SYNCS.CCTL.IV [UR8+0x12028] ;  /* 0x01202800ff0079b1 */ /* 0x004ea40008000008 */
.L_x_68:
[----:B------:R-:W-:Y:S05]  /*2340*/  BSYNC.RECONVERGENT B5 ;  /* 0x0000000000057941 */ /* 0x000fea0003800200 */
.L_x_67:
[----:B--2---:R-:W-:Y:S06]  /*2350*/  BAR.SYNC.DEFER_BLOCKING 0x0 ;  /* 0x0000000000007b1d */ /* 0x004fec0000010000 */
[----:B------:R-:W-:Y:S04]  /*2360*/  BSSY.RECONVERGENT B5, `(.L_x_69) ;  /* 0x0000004000057945 */ /* 0x000fe80003800200 */
[----:B------:R-:W-:Y:S05]  /*2370*/  @P3 BRA `(.L_x_70) ;  /* 0x0000000000083947 */ /* 0x000fea0003800000 */
[----:B------:R-:W2:Y:S02]  /*2380*/  SYNCS.CCTL.IV [UR8+0x12010] ;  /* 0x01201000ff0079b1 */ /* 0x000ea40008000008 */
[----:B--2---:R-:W2:Y:S02]  /*2390*/  SYNCS.CCTL.IV [UR8+0x12030] ;  /* 0x01203000ff0079b1 */ /* 0x004ea40008000008 */
.L_x_70:
[----:B------:R-:W-:Y:S05]  /*23a0*/  BSYNC.RECONVERGENT B5 ;  /* 0x0000000000057941 */ /* 0x000fea0003800200 */
.L_x_69:
[----:B------:R-:W-:Y:S01]  /*23b0*/  ULOP3.LUT UR22, UR22, 0x3, URZ, 0xc0, !UPT ;  /* 0x0000000316167892 */ /* 0x000fe2000f8ec0ff */
[C---:B------:R-:W-:Y:S01]  /*23c0*/  IMAD.SHL.U32 R2, R0.reuse, 0x80, RZ ;  /* 0x0000008000027824 */ /* 0x040fe200078e00ff */
[----:B------:R-:W-:Y:S01]  /*23d0*/  UMOV UR6, UR19 ;  /* 0x0000001300067c82 */ /* 0x000fe20008000000 */
[----:B------:R-:W-:Y:S01]  /*23e0*/  IMAD.SHL.U32 R3, R0, 0x10, RZ ;  /* 0x0000001000037824 */ /* 0x000fe200078e00ff */
[----:B------:R-:W-:Y:S02]  /*23f0*/  ULEA UR4, UR22, UR23, 0x15 ;  /* 0x0000001716047291 */ /* 0x000fe4000f8ea8ff */
[----:B------:R-:W-:Y:S01]  /*2400*/  LOP3.LUT R0, R2, 0x3f80, RZ, 0xc0, !PT ;  /* 0x00003f8002007812 */ /* 0x000fe200078ec0ff */
[----:B------:R-:W-:Y:S01]  /*2410*/  ULEA UR5, UR22, UR15, 0x6 ;  /* 0x0000000f16057291 */ /* 0x000fe2000f8e30ff */
[----:B------:R-:W-:Y:S02]  /*2420*/  ELECT P0, URZ, PT ;  /* 0x0000000000ff782f */ /* 0x000fe40003800000 */
[----:B------:R-:W-:-:S03]  /*2430*/  LOP3.LUT R0, R0, 0x70, R3, 0xf8, !PT ;  /* 0x0000007000007812 */ /* 0x000fc600078ef803 */
[----:B------:R-:W3:Y:S01]  /*2440*/  LDTM.x64 R96, tmem[UR4] ;  /* 0x00000004006079ee */ /* 0x000ee20008340000 */
[C---:B------:R-:W-:Y:S02]  /*2450*/  LOP3.LUT R2, R0.reuse, 0x10, RZ, 0x3c, !PT ;  /* 0x0000001000027812 */ /* 0x040fe400078e3cff */
[----:B------:R-:W-:Y:S02]  /*2460*/  LOP3.LUT R3, R0, 0x20, RZ, 0x3c, !PT ;  /* 0x0000002000037812 */ /* 0x000fe400078e3cff */
[----:B---3--:R-:W-:Y:S02]  /*2470*/  F2FP.BF16.F32.PACK_AB R160, R97, R96 ;  /* 0x0000006061a0723e */ /* 0x008fe400000010ff */
[----:B------:R-:W-:Y:S02]  /*2480*/  F2FP.BF16.F32.PACK_AB R161, R99, R98 ;  /* 0x0000006263a1723e */ /* 0x000fe400000010ff */
[----:B------:R-:W-:Y:S02]  /*2490*/  F2FP.BF16.F32.PACK_AB R162, R101, R100 ;  /* 0x0000006465a2723e */ /* 0x000fe400000010ff */
[----:B------:R-:W-:-:S02]  /*24a0*/  F2FP.BF16.F32.PACK_AB R163, R103, R102 ;  /* 0x0000006667a3723e */ /* 0x000fc400000010ff */
[----:B------:R-:W-:Y:S02]  /*24b0*/  F2FP.BF16.F32.PACK_AB R164, R105, R104 ;  /* 0x0000006869a4723e */ /* 0x000fe400000010ff */
[----:B------:R-:W-:Y:S02]  /*24c0*/  F2FP.BF16.F32.PACK_AB R165, R107, R106 ;  /* 0x0000006a6ba5723e */ /* 0x000fe400000010ff */
[----:B------:R-:W-:Y:S02]  /*24d0*/  F2FP.BF16.F32.PACK_AB R166, R109, R108 ;  /* 0x0000006c6da6723e */ /* 0x000fe400000010ff */
[----:B------:R-:W-:Y:S02]  /*24e0*/  F2FP.BF16.F32.PACK_AB R167, R111, R110 ;  /* 0x0000006e6fa7723e */ /* 0x000fe400000010ff */
[----:B------:R-:W3:Y:S01]  /*24f0*/  LDTM.x64 R48, tmem[UR4+0x40] ;  /* 0x00004004003079ee */ /* 0x000ee20008340000 */
[----:B------:R-:W-:Y:S02]  /*2500*/  F2FP.BF16.F32.PACK_AB R112, R113, R112 ;  /* 0x000000707170723e */ /* 0x000fe400000010ff */
[----:B------:R-:W-:-:S02]  /*2510*/  F2FP.BF16.F32.PACK_AB R120, R121, R120 ;  /* 0x000000787978723e */ /* 0x000fc400000010ff */
[----:B------:R-:W-:Y:S02]  /*2520*/  F2FP.BF16.F32.PACK_AB R128, R129, R128 ;  /* 0x000000808180723e */ /* 0x000fe400000010ff */
[----:B------:R-:W-:Y:S02]  /*2530*/  F2FP.BF16.F32.PACK_AB R113, R115, R114 ;  /* 0x000000727371723e */ /* 0x000fe400000010ff */
[----:B------:R-:W-:Y:S02]  /*2540*/  F2FP.BF16.F32.PACK_AB R121, R123, R122 ;  /* 0x0000007a7b79723e */ /* 0x000fe400000010ff */
[----:B------:R-:W-:Y:S02]  /*2550*/  F2FP.BF16.F32.PACK_AB R129, R131, R130 ;  /* 0x000000828381723e */ /* 0x000fe400000010ff */
[----:B------:R-:W-:Y:S02]  /*2560*/  F2FP.BF16.F32.PACK_AB R114, R117, R116 ;  /* 0x000000747572723e */ /* 0x000fe400000010ff */
[----:B------:R-:W-:-:S02]  /*2570*/  F2FP.BF16.F32.PACK_AB R115, R119, R118 ;  /* 0x000000767773723e */ /* 0x000fc400000010ff */
[----:B------:R-:W-:Y:S02]  /*2580*/  F2FP.BF16.F32.PACK_AB R122, R125, R124 ;  /* 0x0000007c7d7a723e */ /* 0x000fe400000010ff */
[----:B------:R-:W-:Y:S02]  /*2590*/  F2FP.BF16.F32.PACK_AB R123, R127, R126 ;  /* 0x0000007e7f7b723e */ /* 0x000fe400000010ff */
[----:B------:R-:W-:Y:S02]  /*25a0*/  F2FP.BF16.F32.PACK_AB R130, R133, R132 ;  /* 0x000000848582723e */ /* 0x000fe400000010ff */
[----:B------:R-:W-:Y:S02]  /*25b0*/  F2FP.BF16.F32.PACK_AB R136, R137, R136 ;  /* 0x000000888988723e */ /* 0x000fe400000010ff */
[----:B---3--:R-:W-:Y:S02]  /*25c0*/  F2FP.BF16.F32.PACK_AB R116, R49, R48 ;  /* 0x000000303174723e */ /* 0x008fe400000010ff */
        /* <DEDUP_REMOVED lines=9> */
[----:B----4-:R-:W3:Y:S01]  /*2660*/  LDTM.x64 R4, tmem[UR4+0x80] ;  /* 0x00008004000479ee */ /* 0x010ee20008340000 */
        /* <DEDUP_REMOVED lines=63> */
[----:B------:R-:W-:Y:S01]  /*2a60*/  NOP ;  /* 0x0000000000007918 */ /* 0x000fe20000000000 */
[----:B--2---:R-:W-:Y:S01]  /*2a70*/  STS.128 [R0+UR8], R160 ;  /* 0x000000a000007988 */ /* 0x004fe20008000c08 */
[----:B------:R-:W-:Y:S01]  /*2a80*/  F2FP.BF16.F32.PACK_AB R152, R153, R152 ;  /* 0x000000989998723e */ /* 0x000fe200000010ff */
[----:B------:R-:W-:Y:S01]  /*2a90*/  ULEA UR4, UR22, UR8, 0xe ;  /* 0x0000000816047291 */ /* 0x000fe2000f8e70ff */
[----:B------:R-:W-:Y:S01]  /*2aa0*/  F2FP.BF16.F32.PACK_AB R153, R155, R154 ;  /* 0x0000009a9b99723e */ /* 0x000fe200000010ff */
[----:B------:R-:W-:Y:S01]  /*2ab0*/  STS.128 [R0+UR8+0x4000], R116 ;  /* 0x0040007400007988 */ /* 0x000fe20008000c08 */
[----:B------:R-:W-:-:S02]  /*2ac0*/  F2FP.BF16.F32.PACK_AB R154, R157, R156 ;  /* 0x0000009c9d9a723e */ /* 0x000fc400000010ff */
[----:B------:R-:W-:Y:S01]  /*2ad0*/  F2FP.BF16.F32.PACK_AB R155, R159, R158 ;  /* 0x0000009e9f9b723e */ /* 0x000fe200000010ff */
[----:B------:R-:W-:Y:S01]  /*2ae0*/  STS.128 [R0+UR8+0x8000], R68 ;  /* 0x0080004400007988 */ /* 0x000fe20008000c08 */
[----:B---3--:R-:W-:Y:S02]  /*2af0*/  F2FP.BF16.F32.PACK_AB R4, R5, R4 ;  /* 0x000000040504723e */ /* 0x008fe400000010ff */
[----:B------:R-:W-:Y:S02]  /*2b00*/  F2FP.BF16.F32.PACK_AB R5, R7, R6 ;  /* 0x000000060705723e */ /* 0x000fe400000010ff */
[----:B------:R-:W-:Y:S02]  /*2b10*/  F2FP.BF16.F32.PACK_AB R12, R13, R12 ;  /* 0x0000000c0d0c723e */ /* 0x000fe400000010ff */
[----:B------:R-:W-:Y:S02]  /*2b20*/  F2FP.BF16.F32.PACK_AB R6, R9, R8 ;  /* 0x000000080906723e */ /* 0x000fe400000010ff */
[----:B------:R-:W-:-:S02]  /*2b30*/  F2FP.BF16.F32.PACK_AB R7, R11, R10 ;  /* 0x0000000a0b07723e */ /* 0x000fc400000010ff */
[----:B------:R-:W-:Y:S02]  /*2b40*/  F2FP.BF16.F32.PACK_AB R13, R15, R14 ;  /* 0x0000000e0f0d723e */ /* 0x000fe400000010ff */
[----:B------:R-:W-:Y:S01]  /*2b50*/  F2FP.BF16.F32.PACK_AB R20, R21, R20 ;  /* 0x000000141514723e */ /* 0x000fe200000010ff */
[----:B------:R2:W-:Y:S01]  /*2b60*/  STS.128 [R0+UR8+0xc000], R4 ;  /* 0x00c0000400007988 */ /* 0x0005e20008000c08 */
[----:B------:R-:W-:Y:S02]  /*2b70*/  F2FP.BF16.F32.PACK_AB R14, R17, R16 ;  /* 0x00000010110e723e */ /* 0x000fe400000010ff */
[----:B------:R-:W-:Y:S01]  /*2b80*/  F2FP.BF16.F32.PACK_AB R15, R19, R18 ;  /* 0x00000012130f723e */ /* 0x000fe200000010ff */
[----:B------:R-:W-:Y:S01]  /*2b90*/  STS.128 [R2+UR8], R164 ;  /* 0x000000a402007988 */ /* 0x000fe20008000c08 */
[----:B------:R-:W-:Y:S02]  /*2ba0*/  F2FP.BF16.F32.PACK_AB R21, R23, R22 ;  /* 0x000000161715723e */ /* 0x000fe400000010ff */
[----:B------:R-:W-:Y:S01]  /*2bb0*/  F2FP.BF16.F32.PACK_AB R22, R25, R24 ;  /* 0x000000181916723e */ /* 0x000fe200000010ff */
[----:B------:R-:W-:Y:S01]  /*2bc0*/  STS.128 [R2+UR8+0x4000], R124 ;  /* 0x0040007c02007988 */ /* 0x000fe20008000c08 */
[----:B------:R-:W-:-:S02]  /*2bd0*/  F2FP.BF16.F32.PACK_AB R23, R27, R26 ;  /* 0x0000001a1b17723e */ /* 0x000fc400000010ff */
[----:B------:R-:W-:Y:S01]  /*2be0*/  F2FP.BF16.F32.PACK_AB R28, R29, R28 ;  /* 0x0000001c1d1c723e */ /* 0x000fe200000010ff */
[----:B------:R-:W-:Y:S01]  /*2bf0*/  STS.128 [R2+UR8+0x8000], R76 ;  /* 0x0080004c02007988 */ /* 0x000fe20008000c08 */
[----:B------:R-:W-:Y:S02]  /*2c00*/  F2FP.BF16.F32.PACK_AB R29, R31, R30 ;  /* 0x0000001e1f1d723e */ /* 0x000fe400000010ff */
[----:B------:R-:W-:Y:S01]  /*2c10*/  F2FP.BF16.F32.PACK_AB R36, R37, R36 ;  /* 0x000000242524723e */ /* 0x000fe200000010ff */
[----:B------:R3:W-:Y:S01]  /*2c20*/  STS.128 [R2+UR8+0xc000], R12 ;  /* 0x00c0000c02007988 */ /* 0x0007e20008000c08 */
[----:B------:R-:W-:Y:S02]  /*2c30*/  F2FP.BF16.F32.PACK_AB R30, R33, R32 ;  /* 0x00000020211e723e */ /* 0x000fe400000010ff */
[----:B------:R-:W-:Y:S01]  /*2c40*/  F2FP.BF16.F32.PACK_AB R31, R35, R34 ;  /* 0x00000022231f723e */ /* 0x000fe200000010ff */
[----:B------:R-:W-:Y:S01]  /*2c50*/  STS.128 [R3+UR8], R112 ;  /* 0x0000007003007988 */ /* 0x000fe20008000c08 */
[----:B------:R-:W-:-:S02]  /*2c60*/  F2FP.BF16.F32.PACK_AB R37, R39, R38 ;  /* 0x000000262725723e */ /* 0x000fc400000010ff */
[----:B------:R-:W-:Y:S01]  /*2c70*/  F2FP.BF16.F32.PACK_AB R44, R45, R44 ;  /* 0x0000002c2d2c723e */ /* 0x000fe200000010ff */
[----:B------:R-:W-:Y:S01]  /*2c80*/  STS.128 [R3+UR8+0x4000], R132 ;  /* 0x0040008403007988 */ /* 0x000fe20008000c08 */
[----:B------:R-:W-:Y:S02]  /*2c90*/  LOP3.LUT R8, R0, 0x30, RZ, 0x3c, !PT ;  /* 0x0000003000087812 */ /* 0x000fe400078e3cff */
[----:B------:R-:W-:Y:S01]  /*2ca0*/  F2FP.BF16.F32.PACK_AB R38, R41, R40 ;  /* 0x000000282926723e */ /* 0x000fe200000010ff */
[----:B------:R-:W-:Y:S01]  /*2cb0*/  STS.128 [R3+UR8+0x8000], R84 ;  /* 0x0080005403007988 */ /* 0x000fe20008000c08 */
[----:B------:R-:W-:Y:S02]  /*2cc0*/  F2FP.BF16.F32.PACK_AB R39, R43, R42 ;  /* 0x0000002a2b27723e */ /* 0x000fe400000010ff */
[----:B------:R-:W-:Y:S01]  /*2cd0*/  F2FP.BF16.F32.PACK_AB R45, R47, R46 ;  /* 0x0000002e2f2d723e */ /* 0x000fe200000010ff */
[----:B------:R4:W-:Y:S01]  /*2ce0*/  STS.128 [R3+UR8+0xc000], R20 ;  /* 0x00c0001403007988 */ /* 0x0009e20008000c08 */
[----:B------:R-:W-:-:S02]  /*2cf0*/  F2FP.BF16.F32.PACK_AB R52, R53, R52 ;  /* 0x000000343534723e */ /* 0x000fc400000010ff */
[C---:B--2---:R-:W-:Y:S01]  /*2d00*/  LOP3.LUT R4, R0.reuse, 0x40, RZ, 0x3c, !PT ;  /* 0x0000004000047812 */ /* 0x044fe200078e3cff */
[----:B------:R2:W-:Y:S01]  /*2d10*/  STS.128 [R8+UR8], R120 ;  /* 0x0000007808007988 */ /* 0x0005e20008000c08 */
[----:B------:R-:W-:Y:S02]  /*2d20*/  F2FP.BF16.F32.PACK_AB R46, R49, R48 ;  /* 0x00000030312e723e */ /* 0x000fe400000010ff */
[----:B------:R-:W-:Y:S01]  /*2d30*/  F2FP.BF16.F32.PACK_AB R47, R51, R50 ;  /* 0x00000032332f723e */ /* 0x000fe200000010ff */
[----:B------:R2:W-:Y:S01]  /*2d40*/  STS.128 [R8+UR8+0x4000], R72 ;  /* 0x0040004808007988 */ /* 0x0005e20008000c08 */
[----:B------:R-:W-:Y:S02]  /*2d50*/  F2FP.BF16.F32.PACK_AB R53, R55, R54 ;  /* 0x000000363735723e */ /* 0x000fe400000010ff */
[----:B------:R-:W-:Y:S01]  /*2d60*/  F2FP.BF16.F32.PACK_AB R60, R61, R60 ;  /* 0x0000003c3d3c723e */ /* 0x000fe200000010ff */
[----:B------:R2:W-:Y:S01]  /*2d70*/  STS.128 [R8+UR8+0x8000], R92 ;  /* 0x0080005c08007988 */ /* 0x0005e20008000c08 */
[----:B---3--:R-:W-:-:S02]  /*2d80*/  LOP3.LUT R2, R0, 0x50, RZ, 0x3c, !PT ;  /* 0x0000005000027812 */ /* 0x008fc400078e3cff */
[----:B------:R-:W-:Y:S01]  /*2d90*/  F2FP.BF16.F32.PACK_AB R54, R57, R56 ;  /* 0x000000383936723e */ /* 0x000fe200000010ff */
[----:B------:R2:W-:Y:S01]  /*2da0*/  STS.128 [R8+UR8+0xc000], R28 ;  /* 0x00c0001c08007988 */ /* 0x0005e20008000c08 */
[----:B------:R-:W-:Y:S02]  /*2db0*/  F2FP.BF16.F32.PACK_AB R55, R59, R58 ;  /* 0x0000003a3b37723e */ /* 0x000fe400000010ff */
[----:B------:R-:W-:Y:S01]  /*2dc0*/  F2FP.BF16.F32.PACK_AB R61, R63, R62 ;  /* 0x0000003e3f3d723e */ /* 0x000fe200000010ff */
[----:B------:R2:W-:Y:S01]  /*2dd0*/  STS.128 [R4+UR8], R128 ;  /* 0x0000008004007988 */ /* 0x0005e20008000c08 */
[----:B----4-:R-:W-:Y:S02]  /*2de0*/  LOP3.LUT R3, R0, 0x60, RZ, 0x3c, !PT ;  /* 0x0000006000037812 */ /* 0x010fe400078e3cff */
[----:B------:R-:W-:Y:S01]  /*2df0*/  F2FP.BF16.F32.PACK_AB R62, R65, R64 ;  /* 0x00000040413e723e */ /* 0x000fe200000010ff */
[----:B------:R2:W-:Y:S01]  /*2e00*/  STS.128 [R4+UR8+0x4000], R80 ;  /* 0x0040005004007988 */ /* 0x0005e20008000c08 */
[----:B------:R-:W-:-:S02]  /*2e10*/  F2FP.BF16.F32.PACK_AB R63, R67, R66 ;  /* 0x00000042433f723e */ /* 0x000fc400000010ff */
[----:B------:R-:W-:Y:S01]  /*2e20*/  LOP3.LUT R0, R0, 0x70, RZ, 0x3c, !PT ;  /* 0x0000007000007812 */ /* 0x000fe200078e3cff */
[----:B------:R2:W-:Y:S04]  /*2e30*/  STS.128 [R4+UR8+0x8000], R100 ;  /* 0x0080006404007988 */ /* 0x0005e80008000c08 */
[----:B------:R2:W-:Y:S04]  /*2e40*/  STS.128 [R4+UR8+0xc000], R36 ;  /* 0x00c0002404007988 */ /* 0x0005e80008000c08 */
[----:B------:R2:W-:Y:S04]  /*2e50*/  STS.128 [R2+UR8], R136 ;  /* 0x0000008802007988 */ /* 0x0005e80008000c08 */
[----:B------:R2:W-:Y:S04]  /*2e60*/  STS.128 [R2+UR8+0x4000], R88 ;  /* 0x0040005802007988 */ /* 0x0005e80008000c08 */
        /* <DEDUP_REMOVED lines=9> */
[----:B------:R2:W-:Y:S01]  /*2f00*/  STS.128 [R0+UR8+0xc000], R60 ;  /* 0x00c0003c00007988 */ /* 0x0005e20008000c08 */
[----:B------:R3:W-:Y:S06]  /*2f10*/  MEMBAR.ALL.CTA ;  /* 0x0000000000007992 */ /* 0x0007ec0000008000 */
[----:B---3--:R-:W3:Y:S02]  /*2f20*/  FENCE.VIEW.ASYNC.S ;  /* 0x00000000000073c6 */ /* 0x008ee40000000000 */
[----:B---3--:R-:W-:Y:S06]  /*2f30*/  BAR.SYNC.DEFER_BLOCKING 0x0 ;  /* 0x0000000000007b1d */ /* 0x008fec0000010000 */
[----:B------:R2:W-:Y:S01]  /*2f40*/  UTMASTG.2D [UR4], [UR20] ;  /* 0x00000004140073b5 */ /* 0x0005e20008008000 */
[----:B------:R0:W-:Y:S01]  /*2f50*/  UTMACMDFLUSH ;  /* 0x00000000000079b7 */ /* 0x0001e20000000000 */
[----:B------:R-:W-:-:S04]  /*2f60*/  DEPBAR.LE SB0, 0x0 ;  /* 0x000080000000791a */ /* 0x000fc80000000000 */
[----:B------:R-:W-:Y:S08]  /*2f70*/  BAR.SYNC.DEFER_BLOCKING 0x0 ;  /* 0x0000000000007b1d */ /* 0x000ff00000010000 */
[----:B------:R-:W-:Y:S06]  /*2f80*/  BAR.SYNC.DEFER_BLOCKING 0x0 ;  /* 0x0000000000007b1d */ /* 0x000fec0000010000 */
[----:B--2---:R-:W-:Y:S05]  /*2f90*/  @P2 BRA `(.L_x_71) ;  /* 0x0000000000a02947 */ /* 0x004fea0003800000 */
[----:B------:R-:W2:Y:S01]  /*2fa0*/  S2UR UR5, SR_CgaCtaId ;  /* 0x00000000000579c3 */ /* 0x000ea20000008800 */
[----:B------:R-:W-:Y:S01]  /*2fb0*/  NOP ;  /* 0x0000000000007918 */ /* 0x000fe20000000000 */
[----:B------:R-:W-:Y:S01]  /*2fc0*/  UMOV UR4, 0x50 ;  /* 0x0000005000047882 */ /* 0x000fe20000000000 */
[----:B------:R-:W-:Y:S02]  /*2fd0*/  IMAD.U32 R0, RZ, RZ, UR23 ;  /* 0x00000017ff007e24 */ /* 0x000fe4000f8e00ff */
[----:B------:R-:W-:Y:S02]  /*2fe0*/  IMAD.MOV.U32 R3, RZ, RZ, 0xff ;  /* 0x000000ffff037424 */ /* 0x000fe400078e00ff */
[----:B------:R-:W-:Y:S01]  /*2ff0*/  IMAD.MOV.U32 R7, RZ, RZ, 0x1 ;  /* 0x00000001ff077424 */ /* 0x000fe200078e00ff */
[----:B------:R-:W-:-:S04]  /*3000*/  LOP3.LUT R0, R0, 0xffff, RZ, 0xc0, !PT ;  /* 0x0000ffff00007812 */ /* 0x000fc800078ec0ff */
[----:B------:R-:W-:-:S05]  /*3010*/  SHF.R.U32.HI R0, RZ, 0x5, R0 ;  /* 0x00000005ff007819 */ /* 0x000fca0000011600 */
[----:B------:R-:W-:Y:S01]  /*3020*/  VIADD R2, R0, 0x10 ;  /* 0x0000001000027836 */ /* 0x000fe20000000000 */
[----:B------:R-:W-:Y:S01]  /*3030*/  SHF.L.U32 R0, R3, R0, RZ ;  /* 0x0000000003007219 */ /* 0x000fe200000006ff */
[----:B--2---:R-:W-:-:S03]  /*3040*/  ULEA UR6, UR5, UR4, 0x18 ;  /* 0x0000000405067291 */ /* 0x004fc6000f8ec0ff */
[----:B------:R-:W-:-:S04]  /*3050*/  SHF.L.U32 R3, R7, R2, RZ ;  /* 0x0000000207037219 */ /* 0x000fc800000006ff */
[----:B------:R-:W-:Y:S02]  /*3060*/  LOP3.LUT R0, R3, R0, RZ, 0xfc, !PT ;  /* 0x0000000003007212 */ /* 0x000fe400078efcff */
[----:B------:R-:W2:Y:S02]  /*3070*/  LDS R5, [UR6] ;  /* 0x00000006ff057984 */ /* 0x000ea40008000800 */
[C---:B------:R-:W-:Y:S02]  /*3080*/  LOP3.LUT R2, R0.reuse, 0xffff, RZ, 0xc0, !PT ;  /* 0x0000ffff00027812 */ /* 0x040fe400078ec0ff */
[----:B--2---:R-:W-:-:S04]  /*3090*/  LOP3.LUT R3, R0, 0xffff, R5, 0x80, !PT ;  /* 0x0000ffff00037812 */ /* 0x004fc800078e8005 */
[----:B------:R-:W-:-:S13]  /*30a0*/  ISETP.NE.AND P0, PT, R3, R2, PT ;  /* 0x000000020300720c */ /* 0x000fda0003f05270 */
[----:B------:R-:W-:Y:S05]  /*30b0*/  @P0 BRA `(.L_x_72) ;  /* 0x0000000000500947 */ /* 0x000fea0003800000 */
[----:B------:R-:W-:Y:S02]  /*30c0*/  SHF.R.U32.HI R5, RZ, 0x10, R5 ;  /* 0x00000010ff057819 */ /* 0x000fe40000011605 */
[----:B------:R-:W-:-:S04]  /*30d0*/  SHF.R.U32.HI R2, RZ, 0x10, R0 ;  /* 0x00000010ff027819 */ /* 0x000fc80000011600 */
[----:B------:R-:W-:-:S04]  /*30e0*/  LOP3.LUT R5, R5, R2, RZ, 0xc0, !PT ;  /* 0x0000000205057212 */ /* 0x000fc800078ec0ff */
[----:B------:R-:W-:-:S13]  /*30f0*/  ISETP.NE.AND P0, PT, R5, R2, PT ;  /* 0x000000020500720c */ /* 0x000fda0003f05270 */
[----:B------:R-:W-:Y:S05]  /*3100*/  @P0 BRA `(.L_x_73) ;  /* 0x0000000000300947 */ /* 0x000fea0003800000 */
[----:B------:R-:W-:Y:S01]  /*3110*/  R2UR UR4, R0 ;  /* 0x00000000000472ca */ /* 0x000fe200000e0000 */
[----:B------:R-:W-:Y:S01]  /*3120*/  VOTEU.ANY UR5, UPT, PT ;  /* 0x0000000000057886 */ /* 0x000fe200038e0100 */
[----:B------:R-:W2:Y:S01]  /*3130*/  S2R R0, SR_LANEID ;  /* 0x0000000000007919 */ /* 0x000ea20000000000 */
[----:B------:R-:W-:-:S10]  /*3140*/  UFLO.U32 UR5, UR5 ;  /* 0x00000005000572bd */ /* 0x000fd400080e0000 */
[----:B------:R-:W-:-:S06]  /*3150*/  ULOP3.LUT UR4, URZ, UR4, URZ, 0x33, !UPT ;  /* 0x00000004ff047292 */ /* 0x000fcc000f8e33ff */
[----:B------:R-:W-:-:S04]  /*3160*/  IMAD.U32 R2, RZ, RZ, UR4 ;  /* 0x00000004ff027e24 */ /* 0x000fc8000f8e00ff */
[----:B------:R-:W3:Y:S02]  /*3170*/  REDUX UR7, R2 ;  /* 0x00000000020773c4 */ /* 0x000ee40000000000 */
[----:B------:R4:W-:Y:S01]  /*3180*/  UTCATOMSWS.AND URZ, UR4 ;  /* 0x0000000400ff79e3 */ /* 0x0009e20008000000 */
[----:B--2---:R-:W-:Y:S01]  /*3190*/  ISETP.EQ.U32.AND P0, PT, R0, UR5, PT ;  /* 0x0000000500007c0c */ /* 0x004fe2000bf02070 */
[----:B---3--:R-:W-:-:S12]  /*31a0*/  IMAD.U32 R0, RZ, RZ, UR7 ;  /* 0x00000007ff007e24 */ /* 0x008fd8000f8e00ff */
[----:B------:R4:W-:Y:S01]  /*31b0*/  @P0 ATOMS.AND RZ, [UR6], R0 ;  /* 0x00000000ffff098c */ /* 0x0009e2000a800006 */
[----:B------:R-:W-:Y:S05]  /*31c0*/  BRA `(.L_x_71) ;  /* 0x0000000000147947 */ /* 0x000fea0003800000 */
.L_x_73:
[----:B------:R-:W-:-:S07]  /*31d0*/  MOV R2, 0x31f0 ;  /* 0x000031f000027802 */ /* 0x000fce0000000f00 */
[----:B-1----:R-:W-:Y:S05]  /*31e0*/  CALL.REL.NOINC `($__internal_0_$__cuda_sm10x_tcgen05_guardrail_trap_col_being_dealloced_not_returned_by_alloc) ;  /* 0x0000000000447944 */ /* 0x002fea0003c00000 */
[----:B------:R-:W-:Y:S05]  /*31f0*/  BRA `(.L_x_71) ;  /* 0x0000000000087947 */ /* 0x000fea0003800000 */
.L_x_72:
[----:B------:R-:W-:-:S07]  /*3200*/  MOV R2, 0x3220 ;  /* 0x0000322000027802 */ /* 0x000fce0000000f00 */
[----:B-1----:R-:W-:Y:S05]  /*3210*/  CALL.REL.NOINC `($__internal_2_$__cuda_sm10x_tcgen05_guardrail_trap_unallocated_columns_being_dealloced) ;  /* 0x0000000000507944 */ /* 0x002fea0003c00000 */
.L_x_71:
[----:B------:R-:W-:Y:S01]  /*3220*/  NOP ;  /* 0x0000000000007918 */ /* 0x000fe20000000000 */
[----:B----4-:R-:W-:Y:S05]  /*3230*/  EXIT ;  /* 0x000000000000794d */ /* 0x010fea0003800000 */
.L_x_58:
[----:B------:R-:W2:Y:S02]  /*3240*/  SYNCS.PHASECHK.TRANS64.TRYWAIT P0, [UR8+0x12000], RZ ;  /* 0x012000ffff0075a7 */ /* 0x000ea40008001108 */
[----:B--2---:R-:W-:Y:S05]  /*3250*/  @!P0 BRA `(.L_x_58) ;  /* 0xfffffffc00f88947 */ /* 0x004fea000383ffff */
[----:B------:R-:W-:Y:S05]  /*3260*/  BRA `(.L_x_74) ;  /* 0xffffffe800607947 */ /* 0x000fea000383ffff */
.L_x_60:
[----:B------:R-:W2:Y:S02]  /*3270*/  SYNCS.PHASECHK.TRANS64.TRYWAIT P1, [UR8+0x12020], RZ ;  /* 0x012020ffff0075a7 */ /* 0x000ea40008021108 */
[----:B--2---:R-:W-:Y:S05]  /*3280*/  @!P1 BRA `(.L_x_60) ;  /* 0xfffffffc00f89947 */ /* 0x004fea000383ffff */
[----:B------:R-:W-:Y:S05]  /*3290*/  BRA `(.L_x_75) ;  /* 0xffffffe800d47947 */ /* 0x000fea000383ffff */
.L_x_61:
[----:B------:R-:W3:Y:S02]  /*32a0*/  SYNCS.PHASECHK.TRANS64.TRYWAIT P0, [UR28+0x12000], R2 ;  /* 0x01200002ff0075a7 */ /* 0x000ee4000800111c */
[----:B---3--:R-:W-:Y:S05]  /*32b0*/  @!P0 BRA `(.L_x_61) ;  /* 0xfffffffc00f88947 */ /* 0x008fea000383ffff */
[----:B------:R-:W-:Y:S05]  /*32c0*/  BRA `(.L_x_76) ;  /* 0xffffffec00547947 */ /* 0x000fea000383ffff */
.L_x_63:
[----:B------:R-:W3:Y:S02]  /*32d0*/  SYNCS.PHASECHK.TRANS64.TRYWAIT P0, [UR28+0x12020], R2 ;  /* 0x01202002ff0075a7 */ /* 0x000ee4000800111c */
[----:B---3--:R-:W-:Y:S05]  /*32e0*/  @!P0 BRA `(.L_x_63) ;  /* 0xfffffffc00f88947 */ /* 0x008fea000383ffff */
[----:B------:R-:W-:Y:S05]  /*32f0*/  BRA `(.L_x_77) ;  /* 0xffffffec00c47947 */ /* 0x000fea000383ffff */
        .weak           $__internal_0_$__cuda_sm10x_tcgen05_guardrail_trap_col_being_dealloced_not_returned_by_alloc
        .type           $__internal_0_$__cuda_sm10x_tcgen05_guardrail_trap_col_being_dealloced_not_returned_by_alloc,@function
        .size           $__internal_0_$__cuda_sm10x_tcgen05_guardrail_trap_col_being_dealloced_not_returned_by_alloc,($__internal_1_$__cuda_sm10x_tcgen05_guardrail_trap_phase_invalid_during_alloc - $__internal_0_$__cuda_sm10x_tcgen05_guardrail_trap_col_being_dealloced_not_returned_by_alloc)
$__internal_0_$__cuda_sm10x_tcgen05_guardrail_trap_col_being_dealloced_not_returned_by_alloc:
[----:B------:R-:W-:Y:S05]  /*3300*/  BPT.TRAP 0x1 ;  /* 0x000000040000795c */ /* 0x000fea0000300000 */
[----:B------:R-:W-:-:S04]  /*3310*/  IMAD.MOV.U32 R3, RZ, RZ, 0x0 ;  /* 0x00000000ff037424 */ /* 0x000fc800078e00ff */
[----:B------:R-:W-:Y:S05]  /*3320*/  RET.REL.NODEC R2 `(gluon_tcgen05) ;  /* 0xffffffcc02347950 */ /* 0x000fea0003c3ffff */
        .weak           $__internal_1_$__cuda_sm10x_tcgen05_guardrail_trap_phase_invalid_during_alloc
        .type           $__internal_1_$__cuda_sm10x_tcgen05_guardrail_trap_phase_invalid_during_alloc,@function
        .size           $__internal_1_$__cuda_sm10x_tcgen05_guardrail_trap_phase_invalid_during_alloc,($__internal_2_$__cuda_sm10x_tcgen05_guardrail_trap_unallocated_columns_being_dealloced - $__internal_1_$__cuda_sm10x_tcgen05_guardrail_trap_phase_invalid_during_alloc)
$__internal_1_$__cuda_sm10x_tcgen05_guardrail_trap_phase_invalid_during_alloc:
[----:B------:R-:W-:Y:S05]  /*3330*/  BPT.TRAP 0x1 ;  /* 0x000000040000795c */ /* 0x000fea0000300000 */
[----:B------:R-:W-:-:S04]  /*3340*/  IMAD.MOV.U32 R3, RZ, RZ, 0x0 ;  /* 0x00000000ff037424 */ /* 0x000fc800078e00ff */
[----:B------:R-:W-:Y:S05]  /*3350*/  RET.REL.NODEC R2 `(gluon_tcgen05) ;  /* 0xffffffcc02287950 */ /* 0x000fea0003c3ffff */
        .weak           $__internal_2_$__cuda_sm10x_tcgen05_guardrail_trap_unallocated_columns_being_dealloced
        .type           $__internal_2_$__cuda_sm10x_tcgen05_guardrail_trap_unallocated_columns_being_dealloced,@function
        .size           $__internal_2_$__cuda_sm10x_tcgen05_guardrail_trap_unallocated_columns_being_dealloced,(.L_x_81 - $__internal_2_$__cuda_sm10x_tcgen05_guardrail_trap_unallocated_columns_being_dealloced)
$__internal_2_$__cuda_sm10x_tcgen05_guardrail_trap_unallocated_columns_being_dealloced:
[----:B------:R-:W-:Y:S05]  /*3360*/  BPT.TRAP 0x1 ;  /* 0x000000040000795c */ /* 0x000fea0000300000 */
[----:B------:R-:W-:-:S04]  /*3370*/  IMAD.MOV.U32 R3, RZ, RZ, 0x0 ;  /* 0x00000000ff037424 */ /* 0x000fc800078e00ff */
[----:B------:R-:W-:Y:S05]  /*3380*/  RET.REL.NODEC R2 `(gluon_tcgen05) ;  /* 0xffffffcc021c7950 */ /* 0x000fea0003c3ffff */
.L_x_78:
[----:B------:R-:W-:-:S00]  /*3390*/  BRA `(.L_x_78) ;  /* 0xfffffffc00fc7947 */ /* 0x000fc0000383ffff */
[----:B------:R-:W-:-:S00]  /*33a0*/  NOP ;  /* 0x0000000000007918 */ /* 0x000fc00000000000 */
        /* <DEDUP_REMOVED lines=13> */
.L_x_81:


//--------------------- .nv.shared.gluon_tcgen05  --------------------------
	.section	.nv.shared.gluon_tcgen05,"aw",@nobits
	.sectionflags	@""
	.align	16
	.zero		1024


//--------------------- .nv.shared.reserved.0     --------------------------
	.section	.nv.shared.reserved.0,"aw",@nobits
	.align	8
	.weak		__nv_reservedSMEM_offset_0_alias
	.size		__nv_reservedSMEM_offset_0_alias, 0, 64
	.other		__nv_reservedSMEM_offset_0_alias,@"STO_CUDA_RESERVED_SHARED STV_DEFAULT"
__nv_reservedSMEM_offset_0_alias:
	.zero		0
.nv.shared.reserved.0:
	.zero		64
	.weak		__nv_reservedSMEM_allocation_phase
	.type		__nv_reservedSMEM_allocation_phase,@object
	.size		__nv_reservedSMEM_allocation_phase,(.L_0 - __nv_reservedSMEM_allocation_phase)
__nv_reservedSMEM_allocation_phase:
	.zero		1
.L_0:
	.zero		7
	.weak		__nv_reservedSMEM_devtool_atexit_pc
	.type		__nv_reservedSMEM_devtool_atexit_pc,@object
	.size		__nv_reservedSMEM_devtool_atexit_pc,(__nv_reservedSMEM_allocation_mask - __nv_reservedSMEM_devtool_atexit_pc)
__nv_reservedSMEM_devtool_atexit_pc:
	.zero		8
	.weak		__nv_reservedSMEM_allocation_mask
	.type		__nv_reservedSMEM_allocation_mask,@object
	.size		__nv_reservedSMEM_allocation_mask,(.L_2 - __nv_reservedSMEM_allocation_mask)
__nv_reservedSMEM_allocation_mask:
	.zero		4
.L_2:


//--------------------- .nv.constant0.gluon_tcgen05 --------------------------
	.section	.nv.constant0.gluon_tcgen05,"a",@progbits
	.sectionflags	@""
	.align	4
.nv.constant0.gluon_tcgen05:
	.zero		976


//--------------------- SYMBOLS --------------------------

	.type		.nv.reservedSmem.offset0,@object
	.size		.nv.reservedSmem.offset0,0x4
	.type		.nv.reservedSmem.cap,@object
	.size		.nv.reservedSmem.cap,0x4
